//
// Generated by NVIDIA NVVM Compiler
//
// Compiler Build ID: CL-36424714
// Cuda compilation tools, release 13.0, V13.0.88
// Based on NVVM 20.0.0
//

.version 9.0
.target sm_100
.address_size 64

	// .globl	_Z6phase1Piiii
.extern .shared .align 16 .b8 device_sm[];

.visible .entry _Z6phase1Piiii(
	.param .u64 .ptr .align 1 _Z6phase1Piiii_param_0,
	.param .u32 _Z6phase1Piiii_param_1,
	.param .u32 _Z6phase1Piiii_param_2,
	.param .u32 _Z6phase1Piiii_param_3
)
{
	.reg .pred 	%p<25>;
	.reg .b32 	%r<187>;
	.reg .b64 	%rd<5>;

	ld.param.u64 	%rd2, [_Z6phase1Piiii_param_0];
	ld.param.u32 	%r82, [_Z6phase1Piiii_param_1];
	ld.param.u32 	%r83, [_Z6phase1Piiii_param_2];
	ld.param.u32 	%r84, [_Z6phase1Piiii_param_3];
	cvta.to.global.u64 	%rd3, %rd2;
	mul.lo.s32 	%r85, %r84, %r82;
	mov.u32 	%r86, %tid.y;
	mov.u32 	%r1, %tid.x;
	add.s32 	%r87, %r85, %r86;
	add.s32 	%r88, %r85, %r1;
	mad.lo.s32 	%r89, %r87, %r83, %r88;
	mul.wide.s32 	%rd4, %r89, 4;
	add.s64 	%rd1, %rd3, %rd4;
	ld.global.u32 	%r90, [%rd1];
	mad.lo.s32 	%r91, %r82, %r86, %r1;
	shl.b32 	%r92, %r91, 2;
	mov.u32 	%r93, device_sm;
	add.s32 	%r2, %r93, %r92;
	st.shared.u32 	[%r2], %r90;
	add.s32 	%r94, %r82, %r86;
	mul.lo.s32 	%r3, %r94, %r82;
	add.s32 	%r95, %r3, %r1;
	shl.b32 	%r96, %r95, 2;
	add.s32 	%r4, %r93, %r96;
	st.shared.u32 	[%r4], %r90;
	shl.b32 	%r5, %r82, 1;
	add.s32 	%r97, %r94, %r82;
	mad.lo.s32 	%r98, %r97, %r82, %r1;
	shl.b32 	%r99, %r98, 2;
	add.s32 	%r6, %r93, %r99;
	st.shared.u32 	[%r6], %r90;
	bar.sync 	0;
	setp.lt.s32 	%p1, %r82, 1;
	@%p1 bra 	$L__BB0_41;
	and.b32  	%r7, %r82, 7;
	setp.lt.u32 	%p2, %r82, 8;
	mov.b32 	%r184, 0;
	@%p2 bra 	$L__BB0_20;
	and.b32  	%r184, %r82, 2147483640;
	ld.shared.u32 	%r172, [%r2];
	neg.s32 	%r170, %r184;
	mul.lo.s32 	%r101, %r82, %r82;
	shl.b32 	%r102, %r101, 3;
	shl.b32 	%r103, %r1, 2;
	add.s32 	%r104, %r102, %r103;
	add.s32 	%r169, %r93, %r104;
	shl.b32 	%r12, %r82, 5;
	shl.b32 	%r106, %r3, 2;
	add.s32 	%r107, %r106, %r93;
	add.s32 	%r168, %r107, 16;
	shl.b32 	%r14, %r82, 2;
$L__BB0_3:
	.pragma "nounroll";
	ld.shared.u32 	%r108, [%r168+-16];
	ld.shared.u32 	%r109, [%r169];
	add.s32 	%r19, %r109, %r108;
	setp.le.s32 	%p3, %r172, %r19;
	@%p3 bra 	$L__BB0_5;
	st.shared.u32 	[%r2], %r19;
	st.shared.u32 	[%r6], %r19;
	ld.shared.u32 	%r172, [%r2];
	st.shared.u32 	[%r4], %r172;
$L__BB0_5:
	ld.shared.u32 	%r110, [%r168+-12];
	add.s32 	%r22, %r169, %r14;
	ld.shared.u32 	%r111, [%r22];
	add.s32 	%r23, %r111, %r110;
	setp.le.s32 	%p4, %r172, %r23;
	@%p4 bra 	$L__BB0_7;
	st.shared.u32 	[%r2], %r23;
	st.shared.u32 	[%r6], %r23;
	ld.shared.u32 	%r172, [%r2];
	st.shared.u32 	[%r4], %r172;
$L__BB0_7:
	ld.shared.u32 	%r112, [%r168+-8];
	add.s32 	%r26, %r22, %r14;
	ld.shared.u32 	%r113, [%r26];
	add.s32 	%r27, %r113, %r112;
	setp.le.s32 	%p5, %r172, %r27;
	@%p5 bra 	$L__BB0_9;
	st.shared.u32 	[%r2], %r27;
	st.shared.u32 	[%r6], %r27;
	ld.shared.u32 	%r172, [%r2];
	st.shared.u32 	[%r4], %r172;
$L__BB0_9:
	ld.shared.u32 	%r114, [%r168+-4];
	add.s32 	%r30, %r26, %r14;
	ld.shared.u32 	%r115, [%r30];
	add.s32 	%r31, %r115, %r114;
	setp.le.s32 	%p6, %r172, %r31;
	@%p6 bra 	$L__BB0_11;
	st.shared.u32 	[%r2], %r31;
	st.shared.u32 	[%r6], %r31;
	ld.shared.u32 	%r172, [%r2];
	st.shared.u32 	[%r4], %r172;
$L__BB0_11:
	ld.shared.u32 	%r116, [%r168];
	add.s32 	%r34, %r30, %r14;
	ld.shared.u32 	%r117, [%r34];
	add.s32 	%r35, %r117, %r116;
	setp.le.s32 	%p7, %r172, %r35;
	@%p7 bra 	$L__BB0_13;
	st.shared.u32 	[%r2], %r35;
	st.shared.u32 	[%r6], %r35;
	ld.shared.u32 	%r172, [%r2];
	st.shared.u32 	[%r4], %r172;
$L__BB0_13:
	ld.shared.u32 	%r118, [%r168+4];
	add.s32 	%r38, %r34, %r14;
	ld.shared.u32 	%r119, [%r38];
	add.s32 	%r39, %r119, %r118;
	setp.le.s32 	%p8, %r172, %r39;
	@%p8 bra 	$L__BB0_15;
	st.shared.u32 	[%r2], %r39;
	st.shared.u32 	[%r6], %r39;
	ld.shared.u32 	%r172, [%r2];
	st.shared.u32 	[%r4], %r172;
$L__BB0_15:
	ld.shared.u32 	%r120, [%r168+8];
	add.s32 	%r42, %r38, %r14;
	ld.shared.u32 	%r121, [%r42];
	add.s32 	%r43, %r121, %r120;
	setp.le.s32 	%p9, %r172, %r43;
	@%p9 bra 	$L__BB0_17;
	st.shared.u32 	[%r2], %r43;
	st.shared.u32 	[%r6], %r43;
	ld.shared.u32 	%r172, [%r2];
	st.shared.u32 	[%r4], %r172;
$L__BB0_17:
	ld.shared.u32 	%r122, [%r168+12];
	add.s32 	%r123, %r42, %r14;
	ld.shared.u32 	%r124, [%r123];
	add.s32 	%r46, %r124, %r122;
	setp.le.s32 	%p10, %r172, %r46;
	@%p10 bra 	$L__BB0_19;
	st.shared.u32 	[%r2], %r46;
	st.shared.u32 	[%r6], %r46;
	ld.shared.u32 	%r172, [%r2];
	st.shared.u32 	[%r4], %r172;
$L__BB0_19:
	add.s32 	%r170, %r170, 8;
	add.s32 	%r169, %r169, %r12;
	add.s32 	%r168, %r168, 32;
	setp.ne.s32 	%p11, %r170, 0;
	@%p11 bra 	$L__BB0_3;
$L__BB0_20:
	setp.eq.s32 	%p12, %r7, 0;
	@%p12 bra 	$L__BB0_41;
	and.b32  	%r53, %r82, 3;
	setp.lt.u32 	%p13, %r7, 4;
	@%p13 bra 	$L__BB0_31;
	ld.shared.u32 	%r182, [%r2];
	add.s32 	%r125, %r184, %r3;
	shl.b32 	%r126, %r125, 2;
	add.s32 	%r55, %r93, %r126;
	ld.shared.u32 	%r128, [%r55];
	add.s32 	%r129, %r184, %r5;
	mad.lo.s32 	%r130, %r129, %r82, %r1;
	shl.b32 	%r131, %r130, 2;
	add.s32 	%r56, %r93, %r131;
	ld.shared.u32 	%r132, [%r56];
	add.s32 	%r57, %r132, %r128;
	setp.le.s32 	%p14, %r182, %r57;
	@%p14 bra 	$L__BB0_24;
	st.shared.u32 	[%r2], %r57;
	st.shared.u32 	[%r6], %r57;
	ld.shared.u32 	%r182, [%r2];
	st.shared.u32 	[%r4], %r182;
$L__BB0_24:
	ld.shared.u32 	%r133, [%r55+4];
	shl.b32 	%r60, %r82, 2;
	add.s32 	%r61, %r56, %r60;
	ld.shared.u32 	%r134, [%r61];
	add.s32 	%r62, %r134, %r133;
	setp.le.s32 	%p15, %r182, %r62;
	@%p15 bra 	$L__BB0_26;
	st.shared.u32 	[%r2], %r62;
	st.shared.u32 	[%r6], %r62;
	ld.shared.u32 	%r182, [%r2];
	st.shared.u32 	[%r4], %r182;
$L__BB0_26:
	ld.shared.u32 	%r135, [%r55+8];
	add.s32 	%r65, %r61, %r60;
	ld.shared.u32 	%r136, [%r65];
	add.s32 	%r66, %r136, %r135;
	setp.le.s32 	%p16, %r182, %r66;
	@%p16 bra 	$L__BB0_28;
	st.shared.u32 	[%r2], %r66;
	st.shared.u32 	[%r6], %r66;
	ld.shared.u32 	%r182, [%r2];
	st.shared.u32 	[%r4], %r182;
$L__BB0_28:
	ld.shared.u32 	%r137, [%r55+12];
	add.s32 	%r138, %r65, %r60;
	ld.shared.u32 	%r139, [%r138];
	add.s32 	%r69, %r139, %r137;
	setp.le.s32 	%p17, %r182, %r69;
	@%p17 bra 	$L__BB0_30;
	st.shared.u32 	[%r2], %r69;
	st.shared.u32 	[%r6], %r69;
	ld.shared.u32 	%r140, [%r2];
	st.shared.u32 	[%r4], %r140;
$L__BB0_30:
	add.s32 	%r184, %r184, 4;
$L__BB0_31:
	setp.eq.s32 	%p18, %r53, 0;
	@%p18 bra 	$L__BB0_41;
	setp.eq.s32 	%p19, %r53, 1;
	@%p19 bra 	$L__BB0_38;
	ld.shared.u32 	%r185, [%r2];
	add.s32 	%r141, %r184, %r3;
	shl.b32 	%r142, %r141, 2;
	add.s32 	%r73, %r93, %r142;
	ld.shared.u32 	%r144, [%r73];
	add.s32 	%r145, %r184, %r5;
	mad.lo.s32 	%r146, %r145, %r82, %r1;
	shl.b32 	%r147, %r146, 2;
	add.s32 	%r74, %r93, %r147;
	ld.shared.u32 	%r148, [%r74];
	add.s32 	%r75, %r148, %r144;
	setp.le.s32 	%p20, %r185, %r75;
	@%p20 bra 	$L__BB0_35;
	st.shared.u32 	[%r2], %r75;
	st.shared.u32 	[%r6], %r75;
	ld.shared.u32 	%r185, [%r2];
	st.shared.u32 	[%r4], %r185;
$L__BB0_35:
	ld.shared.u32 	%r149, [%r73+4];
	shl.b32 	%r150, %r82, 2;
	add.s32 	%r151, %r74, %r150;
	ld.shared.u32 	%r152, [%r151];
	add.s32 	%r78, %r152, %r149;
	setp.le.s32 	%p21, %r185, %r78;
	@%p21 bra 	$L__BB0_37;
	st.shared.u32 	[%r2], %r78;
	st.shared.u32 	[%r6], %r78;
	ld.shared.u32 	%r153, [%r2];
	st.shared.u32 	[%r4], %r153;
$L__BB0_37:
	add.s32 	%r184, %r184, 2;
$L__BB0_38:
	and.b32  	%r154, %r82, 1;
	setp.eq.b32 	%p22, %r154, 1;
	not.pred 	%p23, %p22;
	@%p23 bra 	$L__BB0_41;
	ld.shared.u32 	%r155, [%r2];
	add.s32 	%r156, %r184, %r3;
	shl.b32 	%r157, %r156, 2;
	add.s32 	%r159, %r93, %r157;
	ld.shared.u32 	%r160, [%r159];
	add.s32 	%r161, %r184, %r5;
	mad.lo.s32 	%r162, %r161, %r82, %r1;
	shl.b32 	%r163, %r162, 2;
	add.s32 	%r164, %r93, %r163;
	ld.shared.u32 	%r165, [%r164];
	add.s32 	%r81, %r165, %r160;
	setp.le.s32 	%p24, %r155, %r81;
	@%p24 bra 	$L__BB0_41;
	st.shared.u32 	[%r2], %r81;
	st.shared.u32 	[%r6], %r81;
	ld.shared.u32 	%r166, [%r2];
	st.shared.u32 	[%r4], %r166;
$L__BB0_41:
	ld.shared.u32 	%r167, [%r2];
	st.global.u32 	[%rd1], %r167;
	bar.sync 	0;
	ret;

}
	// .globl	_Z6phase2Piiii
.visible .entry _Z6phase2Piiii(
	.param .u64 .ptr .align 1 _Z6phase2Piiii_param_0,
	.param .u32 _Z6phase2Piiii_param_1,
	.param .u32 _Z6phase2Piiii_param_2,
	.param .u32 _Z6phase2Piiii_param_3
)
{
	.reg .pred 	%p<22>;
	.reg .b32 	%r<148>;
	.reg .b64 	%rd<9>;

	ld.param.u64 	%rd2, [_Z6phase2Piiii_param_0];
	ld.param.u32 	%r61, [_Z6phase2Piiii_param_1];
	ld.param.u32 	%r62, [_Z6phase2Piiii_param_2];
	ld.param.u32 	%r63, [_Z6phase2Piiii_param_3];
	mov.u32 	%r64, %ctaid.x;
	setp.ne.s32 	%p1, %r64, 1;
	@%p1 bra 	$L__BB1_2;
	mov.u32 	%r69, %ctaid.y;
	add.s32 	%r70, %r69, %r63;
	add.s32 	%r71, %r70, 1;
	div.s32 	%r72, %r62, %r61;
	rem.u32 	%r129, %r71, %r72;
	mov.u32 	%r130, %r63;
	bra.uni 	$L__BB1_3;
$L__BB1_2:
	mov.u32 	%r65, %ctaid.y;
	add.s32 	%r66, %r65, %r63;
	add.s32 	%r67, %r66, 1;
	div.s32 	%r68, %r62, %r61;
	rem.u32 	%r130, %r67, %r68;
	mov.u32 	%r129, %r63;
$L__BB1_3:
	cvta.to.global.u64 	%rd3, %rd2;
	mul.lo.s32 	%r73, %r63, %r61;
	mov.u32 	%r74, %tid.y;
	mov.u32 	%r5, %tid.x;
	mad.lo.s32 	%r75, %r129, %r61, %r74;
	mad.lo.s32 	%r76, %r130, %r61, %r5;
	mul.lo.s32 	%r77, %r75, %r62;
	add.s32 	%r78, %r77, %r76;
	mul.wide.s32 	%rd4, %r78, 4;
	add.s64 	%rd1, %rd3, %rd4;
	ld.global.u32 	%r79, [%rd1];
	mad.lo.s32 	%r80, %r61, %r74, %r5;
	shl.b32 	%r81, %r80, 2;
	mov.u32 	%r82, device_sm;
	add.s32 	%r6, %r82, %r81;
	st.shared.u32 	[%r6], %r79;
	add.s32 	%r83, %r73, %r5;
	add.s32 	%r84, %r83, %r77;
	mul.wide.s32 	%rd5, %r84, 4;
	add.s64 	%rd6, %rd3, %rd5;
	ld.global.u32 	%r85, [%rd6];
	add.s32 	%r86, %r61, %r74;
	mul.lo.s32 	%r7, %r86, %r61;
	add.s32 	%r87, %r7, %r5;
	shl.b32 	%r88, %r87, 2;
	add.s32 	%r8, %r82, %r88;
	st.shared.u32 	[%r8], %r85;
	add.s32 	%r89, %r73, %r74;
	mad.lo.s32 	%r90, %r89, %r62, %r76;
	mul.wide.s32 	%rd7, %r90, 4;
	add.s64 	%rd8, %rd3, %rd7;
	ld.global.u32 	%r91, [%rd8];
	add.s32 	%r92, %r86, %r61;
	mad.lo.s32 	%r93, %r92, %r61, %r5;
	shl.b32 	%r94, %r93, 2;
	add.s32 	%r9, %r82, %r94;
	st.shared.u32 	[%r9], %r91;
	bar.sync 	0;
	setp.lt.s32 	%p2, %r61, 1;
	@%p2 bra 	$L__BB1_37;
	and.b32  	%r10, %r61, 3;
	setp.lt.u32 	%p3, %r61, 4;
	mov.b32 	%r142, 0;
	@%p3 bra 	$L__BB1_29;
	and.b32  	%r142, %r61, 2147483644;
	ld.shared.u32 	%r141, [%r6];
	neg.s32 	%r133, %r142;
	shl.b32 	%r96, %r61, 3;
	or.b32  	%r97, %r96, 4;
	mul.lo.s32 	%r14, %r61, %r97;
	shl.b32 	%r98, %r5, 2;
	add.s32 	%r132, %r82, %r98;
	shl.b32 	%r16, %r61, 4;
	add.s32 	%r100, %r96, 8;
	mul.lo.s32 	%r17, %r61, %r100;
	add.s32 	%r101, %r96, 12;
	mul.lo.s32 	%r18, %r61, %r101;
	mul.lo.s32 	%r102, %r61, %r61;
	shl.b32 	%r19, %r102, 3;
	shl.b32 	%r103, %r7, 2;
	add.s32 	%r104, %r103, %r82;
	add.s32 	%r131, %r104, 8;
$L__BB1_6:
	ld.shared.u32 	%r105, [%r131+-8];
	add.s32 	%r106, %r132, %r19;
	ld.shared.u32 	%r107, [%r106];
	add.s32 	%r25, %r107, %r105;
	setp.le.s32 	%p4, %r141, %r25;
	@%p4 bra 	$L__BB1_11;
	setp.ne.s32 	%p5, %r63, %r129;
	st.shared.u32 	[%r6], %r25;
	mov.u32 	%r141, %r25;
	@%p5 bra 	$L__BB1_9;
	st.shared.u32 	[%r9], %r25;
	ld.shared.u32 	%r141, [%r6];
$L__BB1_9:
	setp.ne.s32 	%p6, %r63, %r130;
	@%p6 bra 	$L__BB1_11;
	st.shared.u32 	[%r8], %r141;
$L__BB1_11:
	ld.shared.u32 	%r108, [%r131+-4];
	add.s32 	%r109, %r132, %r14;
	ld.shared.u32 	%r110, [%r109];
	add.s32 	%r138, %r110, %r108;
	setp.gt.s32 	%p7, %r141, %r138;
	@%p7 bra 	$L__BB1_13;
	ld.shared.u32 	%r138, [%r6];
	bra.uni 	$L__BB1_17;
$L__BB1_13:
	setp.ne.s32 	%p8, %r63, %r129;
	st.shared.u32 	[%r6], %r138;
	@%p8 bra 	$L__BB1_15;
	st.shared.u32 	[%r9], %r138;
	ld.shared.u32 	%r138, [%r6];
$L__BB1_15:
	setp.ne.s32 	%p9, %r63, %r130;
	@%p9 bra 	$L__BB1_17;
	st.shared.u32 	[%r8], %r138;
$L__BB1_17:
	ld.shared.u32 	%r111, [%r131];
	add.s32 	%r112, %r132, %r17;
	ld.shared.u32 	%r113, [%r112];
	add.s32 	%r141, %r113, %r111;
	setp.gt.s32 	%p10, %r138, %r141;
	@%p10 bra 	$L__BB1_19;
	ld.shared.u32 	%r141, [%r6];
	bra.uni 	$L__BB1_23;
$L__BB1_19:
	setp.ne.s32 	%p11, %r63, %r129;
	st.shared.u32 	[%r6], %r141;
	@%p11 bra 	$L__BB1_21;
	st.shared.u32 	[%r9], %r141;
	ld.shared.u32 	%r141, [%r6];
$L__BB1_21:
	setp.ne.s32 	%p12, %r63, %r130;
	@%p12 bra 	$L__BB1_23;
	st.shared.u32 	[%r8], %r141;
$L__BB1_23:
	ld.shared.u32 	%r114, [%r131+4];
	add.s32 	%r115, %r132, %r18;
	ld.shared.u32 	%r116, [%r115];
	add.s32 	%r39, %r116, %r114;
	setp.le.s32 	%p13, %r141, %r39;
	@%p13 bra 	$L__BB1_28;
	setp.ne.s32 	%p14, %r63, %r129;
	st.shared.u32 	[%r6], %r39;
	@%p14 bra 	$L__BB1_26;
	st.shared.u32 	[%r9], %r39;
$L__BB1_26:
	setp.ne.s32 	%p15, %r63, %r130;
	mov.u32 	%r141, %r39;
	@%p15 bra 	$L__BB1_28;
	ld.shared.u32 	%r141, [%r6];
	st.shared.u32 	[%r8], %r141;
$L__BB1_28:
	add.s32 	%r133, %r133, 4;
	add.s32 	%r132, %r132, %r16;
	add.s32 	%r131, %r131, 16;
	setp.ne.s32 	%p16, %r133, 0;
	@%p16 bra 	$L__BB1_6;
$L__BB1_29:
	setp.eq.s32 	%p17, %r10, 0;
	@%p17 bra 	$L__BB1_37;
	ld.shared.u32 	%r147, [%r6];
	shl.b32 	%r117, %r61, 1;
	add.s32 	%r118, %r142, %r117;
	mul.lo.s32 	%r119, %r61, %r118;
	shl.b32 	%r120, %r119, 2;
	shl.b32 	%r121, %r5, 2;
	add.s32 	%r122, %r120, %r121;
	add.s32 	%r145, %r82, %r122;
	shl.b32 	%r48, %r61, 2;
	add.s32 	%r124, %r142, %r7;
	shl.b32 	%r125, %r124, 2;
	add.s32 	%r144, %r82, %r125;
	neg.s32 	%r143, %r10;
$L__BB1_31:
	.pragma "nounroll";
	ld.shared.u32 	%r126, [%r144];
	ld.shared.u32 	%r127, [%r145];
	add.s32 	%r55, %r127, %r126;
	setp.le.s32 	%p18, %r147, %r55;
	@%p18 bra 	$L__BB1_36;
	setp.ne.s32 	%p19, %r63, %r129;
	st.shared.u32 	[%r6], %r55;
	@%p19 bra 	$L__BB1_34;
	st.shared.u32 	[%r9], %r55;
$L__BB1_34:
	setp.ne.s32 	%p20, %r63, %r130;
	mov.u32 	%r147, %r55;
	@%p20 bra 	$L__BB1_36;
	ld.shared.u32 	%r147, [%r6];
	st.shared.u32 	[%r8], %r147;
$L__BB1_36:
	add.s32 	%r145, %r145, %r48;
	add.s32 	%r144, %r144, 4;
	add.s32 	%r143, %r143, 1;
	setp.ne.s32 	%p21, %r143, 0;
	@%p21 bra 	$L__BB1_31;
$L__BB1_37:
	ld.shared.u32 	%r128, [%r6];
	st.global.u32 	[%rd1], %r128;
	bar.sync 	0;
	ret;

}
	// .globl	_Z6phase3Piiiii
.visible .entry _Z6phase3Piiiii(
	.param .u64 .ptr .align 1 _Z6phase3Piiiii_param_0,
	.param .u32 _Z6phase3Piiiii_param_1,
	.param .u32 _Z6phase3Piiiii_param_2,
	.param .u32 _Z6phase3Piiiii_param_3,
	.param .u32 _Z6phase3Piiiii_param_4
)
{
	.reg .pred 	%p<10>;
	.reg .b32 	%r<178>;
	.reg .b64 	%rd<9>;

	ld.param.u64 	%rd2, [_Z6phase3Piiiii_param_0];
	ld.param.u32 	%r34, [_Z6phase3Piiiii_param_1];
	ld.param.u32 	%r35, [_Z6phase3Piiiii_param_2];
	ld.param.u32 	%r36, [_Z6phase3Piiiii_param_3];
	ld.param.u32 	%r37, [_Z6phase3Piiiii_param_4];
	cvta.to.global.u64 	%rd3, %rd2;
	mov.u32 	%r38, %ctaid.x;
	add.s32 	%r39, %r37, %r38;
	mov.u32 	%r40, %ctaid.y;
	mul.lo.s32 	%r41, %r36, %r34;
	mov.u32 	%r42, %tid.y;
	mov.u32 	%r1, %tid.x;
	mad.lo.s32 	%r43, %r39, %r34, %r42;
	mad.lo.s32 	%r44, %r34, %r40, %r1;
	mul.lo.s32 	%r45, %r43, %r35;
	add.s32 	%r46, %r45, %r44;
	mul.wide.s32 	%rd4, %r46, 4;
	add.s64 	%rd1, %rd3, %rd4;
	ld.global.u32 	%r47, [%rd1];
	mad.lo.s32 	%r48, %r34, %r42, %r1;
	shl.b32 	%r49, %r48, 2;
	mov.u32 	%r50, device_sm;
	add.s32 	%r2, %r50, %r49;
	st.shared.u32 	[%r2], %r47;
	add.s32 	%r51, %r41, %r1;
	add.s32 	%r52, %r51, %r45;
	mul.wide.s32 	%rd5, %r52, 4;
	add.s64 	%rd6, %rd3, %rd5;
	ld.global.u32 	%r53, [%rd6];
	add.s32 	%r54, %r34, %r42;
	mul.lo.s32 	%r3, %r54, %r34;
	add.s32 	%r55, %r3, %r1;
	shl.b32 	%r56, %r55, 2;
	add.s32 	%r57, %r50, %r56;
	st.shared.u32 	[%r57], %r53;
	add.s32 	%r58, %r41, %r42;
	mad.lo.s32 	%r59, %r58, %r35, %r44;
	mul.wide.s32 	%rd7, %r59, 4;
	add.s64 	%rd8, %rd3, %rd7;
	ld.global.u32 	%r60, [%rd8];
	shl.b32 	%r4, %r34, 1;
	add.s32 	%r61, %r54, %r34;
	mad.lo.s32 	%r62, %r61, %r34, %r1;
	shl.b32 	%r63, %r62, 2;
	add.s32 	%r64, %r50, %r63;
	st.shared.u32 	[%r64], %r60;
	bar.sync 	0;
	setp.lt.s32 	%p1, %r34, 1;
	ld.shared.u32 	%r177, [%r2];
	@%p1 bra 	$L__BB2_12;
	and.b32  	%r6, %r34, 7;
	setp.lt.u32 	%p2, %r34, 8;
	mov.b32 	%r174, 0;
	@%p2 bra 	$L__BB2_4;
	and.b32  	%r174, %r34, 2147483640;
	neg.s32 	%r169, %r174;
	mul.lo.s32 	%r66, %r34, %r34;
	shl.b32 	%r67, %r66, 3;
	shl.b32 	%r68, %r1, 2;
	add.s32 	%r69, %r67, %r68;
	add.s32 	%r168, %r50, %r69;
	shl.b32 	%r10, %r34, 5;
	shl.b32 	%r71, %r3, 2;
	add.s32 	%r72, %r71, %r50;
	add.s32 	%r167, %r72, 16;
	shl.b32 	%r12, %r34, 2;
$L__BB2_3:
	.pragma "nounroll";
	ld.shared.u32 	%r73, [%r167+-16];
	ld.shared.u32 	%r74, [%r168];
	add.s32 	%r75, %r74, %r73;
	min.s32 	%r76, %r75, %r177;
	st.shared.u32 	[%r2], %r76;
	ld.shared.u32 	%r77, [%r167+-12];
	add.s32 	%r78, %r168, %r12;
	ld.shared.u32 	%r79, [%r78];
	add.s32 	%r80, %r79, %r77;
	min.s32 	%r81, %r80, %r76;
	st.shared.u32 	[%r2], %r81;
	ld.shared.u32 	%r82, [%r167+-8];
	add.s32 	%r83, %r78, %r12;
	ld.shared.u32 	%r84, [%r83];
	add.s32 	%r85, %r84, %r82;
	min.s32 	%r86, %r85, %r81;
	st.shared.u32 	[%r2], %r86;
	ld.shared.u32 	%r87, [%r167+-4];
	add.s32 	%r88, %r83, %r12;
	ld.shared.u32 	%r89, [%r88];
	add.s32 	%r90, %r89, %r87;
	min.s32 	%r91, %r90, %r86;
	st.shared.u32 	[%r2], %r91;
	ld.shared.u32 	%r92, [%r167];
	add.s32 	%r93, %r88, %r12;
	ld.shared.u32 	%r94, [%r93];
	add.s32 	%r95, %r94, %r92;
	min.s32 	%r96, %r95, %r91;
	st.shared.u32 	[%r2], %r96;
	ld.shared.u32 	%r97, [%r167+4];
	add.s32 	%r98, %r93, %r12;
	ld.shared.u32 	%r99, [%r98];
	add.s32 	%r100, %r99, %r97;
	min.s32 	%r101, %r100, %r96;
	st.shared.u32 	[%r2], %r101;
	ld.shared.u32 	%r102, [%r167+8];
	add.s32 	%r103, %r98, %r12;
	ld.shared.u32 	%r104, [%r103];
	add.s32 	%r105, %r104, %r102;
	min.s32 	%r106, %r105, %r101;
	st.shared.u32 	[%r2], %r106;
	ld.shared.u32 	%r107, [%r167+12];
	add.s32 	%r108, %r103, %r12;
	ld.shared.u32 	%r109, [%r108];
	add.s32 	%r110, %r109, %r107;
	min.s32 	%r177, %r110, %r106;
	st.shared.u32 	[%r2], %r177;
	add.s32 	%r169, %r169, 8;
	add.s32 	%r168, %r168, %r10;
	add.s32 	%r167, %r167, 32;
	setp.ne.s32 	%p3, %r169, 0;
	@%p3 bra 	$L__BB2_3;
$L__BB2_4:
	setp.eq.s32 	%p4, %r6, 0;
	@%p4 bra 	$L__BB2_12;
	and.b32  	%r23, %r34, 3;
	setp.lt.u32 	%p5, %r6, 4;
	@%p5 bra 	$L__BB2_7;
	add.s32 	%r111, %r174, %r3;
	shl.b32 	%r112, %r111, 2;
	add.s32 	%r114, %r50, %r112;
	ld.shared.u32 	%r115, [%r114];
	add.s32 	%r116, %r174, %r4;
	mad.lo.s32 	%r117, %r116, %r34, %r1;
	shl.b32 	%r118, %r117, 2;
	add.s32 	%r119, %r50, %r118;
	ld.shared.u32 	%r120, [%r119];
	add.s32 	%r121, %r120, %r115;
	min.s32 	%r122, %r121, %r177;
	st.shared.u32 	[%r2], %r122;
	ld.shared.u32 	%r123, [%r114+4];
	shl.b32 	%r124, %r34, 2;
	add.s32 	%r125, %r119, %r124;
	ld.shared.u32 	%r126, [%r125];
	add.s32 	%r127, %r126, %r123;
	min.s32 	%r128, %r127, %r122;
	st.shared.u32 	[%r2], %r128;
	ld.shared.u32 	%r129, [%r114+8];
	add.s32 	%r130, %r125, %r124;
	ld.shared.u32 	%r131, [%r130];
	add.s32 	%r132, %r131, %r129;
	min.s32 	%r133, %r132, %r128;
	st.shared.u32 	[%r2], %r133;
	ld.shared.u32 	%r134, [%r114+12];
	add.s32 	%r135, %r130, %r124;
	ld.shared.u32 	%r136, [%r135];
	add.s32 	%r137, %r136, %r134;
	min.s32 	%r177, %r137, %r133;
	st.shared.u32 	[%r2], %r177;
	add.s32 	%r174, %r174, 4;
$L__BB2_7:
	setp.eq.s32 	%p6, %r23, 0;
	@%p6 bra 	$L__BB2_12;
	setp.eq.s32 	%p7, %r23, 1;
	@%p7 bra 	$L__BB2_10;
	add.s32 	%r138, %r174, %r3;
	shl.b32 	%r139, %r138, 2;
	add.s32 	%r141, %r50, %r139;
	ld.shared.u32 	%r142, [%r141];
	add.s32 	%r143, %r174, %r4;
	mad.lo.s32 	%r144, %r143, %r34, %r1;
	shl.b32 	%r145, %r144, 2;
	add.s32 	%r146, %r50, %r145;
	ld.shared.u32 	%r147, [%r146];
	add.s32 	%r148, %r147, %r142;
	min.s32 	%r149, %r148, %r177;
	st.shared.u32 	[%r2], %r149;
	ld.shared.u32 	%r150, [%r141+4];
	shl.b32 	%r151, %r34, 2;
	add.s32 	%r152, %r146, %r151;
	ld.shared.u32 	%r153, [%r152];
	add.s32 	%r154, %r153, %r150;
	min.s32 	%r177, %r154, %r149;
	st.shared.u32 	[%r2], %r177;
	add.s32 	%r174, %r174, 2;
$L__BB2_10:
	and.b32  	%r155, %r34, 1;
	setp.eq.b32 	%p8, %r155, 1;
	not.pred 	%p9, %p8;
	@%p9 bra 	$L__BB2_12;
	add.s32 	%r156, %r174, %r3;
	shl.b32 	%r157, %r156, 2;
	add.s32 	%r159, %r50, %r157;
	ld.shared.u32 	%r160, [%r159];
	add.s32 	%r161, %r174, %r4;
	mad.lo.s32 	%r162, %r161, %r34, %r1;
	shl.b32 	%r163, %r162, 2;
	add.s32 	%r164, %r50, %r163;
	ld.shared.u32 	%r165, [%r164];
	add.s32 	%r166, %r165, %r160;
	min.s32 	%r177, %r166, %r177;
	st.shared.u32 	[%r2], %r177;
$L__BB2_12:
	st.global.u32 	[%rd1], %r177;
	bar.sync 	0;
	ret;

}


// ===== COMPILED SASS (sm_100) =====

	.target	sm_100

	.elftype	@"ET_EXEC"


//--------------------- .note.nv.tkinfo           --------------------------
	.section	.note.nv.tkinfo,"",@"SHT_NOTE"
	.sectionflags	@"SHF_NOTE_NV_TKINFO"
	.tkinfo
        /*0018*/ 	.word	0x00000002
        /*0030*/ 	.string	""
        /*0030*/ 	.string	"ptxas"
        /*0030*/ 	.string	"Cuda compilation tools, release 13.0, V13.0.88"
        /*0030*/ 	.string	"Build cuda_13.0.r13.0/compiler.36424714_0"
        /*0030*/ 	.string	"-arch sm_100 -m 64 "



//--------------------- .note.nv.cuinfo           --------------------------
	.section	.note.nv.cuinfo,"",@"SHT_NOTE"
	.sectionflags	@"SHF_NOTE_NV_CUINFO"
        /*0018*/ 	.short	0x0002
        /*001a*/ 	.short	0x0064
        /*001c*/ 	.short	0x0082
	.zero		2


//--------------------- .nv.info                  --------------------------
	.section	.nv.info,"",@"SHT_CUDA_INFO"
	.align	4


	//----- nvinfo : EIATTR_REGCOUNT
	.align		4
        /*0000*/ 	.byte	0x04, 0x2f
        /*0002*/ 	.short	(.L_1 - .L_0)
	.align		4
.L_0:
        /*0004*/ 	.word	index@(_Z6phase1Piiii)
        /*0008*/ 	.word	0x00000018


	//----- nvinfo : EIATTR_FRAME_SIZE
	.align		4
.L_1:
        /*000c*/ 	.byte	0x04, 0x11
        /*000e*/ 	.short	(.L_3 - .L_2)
	.align		4
.L_2:
        /*0010*/ 	.word	index@(_Z6phase1Piiii)
        /*0014*/ 	.word	0x00000000


	//----- nvinfo : EIATTR_REGCOUNT
	.align		4
.L_3:
        /*0018*/ 	.byte	0x04, 0x2f
        /*001a*/ 	.short	(.L_5 - .L_4)
	.align		4
.L_4:
        /*001c*/ 	.word	index@(_Z6phase2Piiii)
        /*0020*/ 	.word	0x0000001c


	//----- nvinfo : EIATTR_FRAME_SIZE
	.align		4
.L_5:
        /*0024*/ 	.byte	0x04, 0x11
        /*0026*/ 	.short	(.L_7 - .L_6)
	.align		4
.L_6:
        /*0028*/ 	.word	index@(_Z6phase2Piiii)
        /*002c*/ 	.word	0x00000000


	//----- nvinfo : EIATTR_REGCOUNT
	.align		4
.L_7:
        /*0030*/ 	.byte	0x04, 0x2f
        /*0032*/ 	.short	(.L_9 - .L_8)
	.align		4
.L_8:
        /*0034*/ 	.word	index@(_Z6phase3Piiiii)
        /*0038*/ 	.word	0x00000016


	//----- nvinfo : EIATTR_FRAME_SIZE
	.align		4
.L_9:
        /*003c*/ 	.byte	0x04, 0x11
        /*003e*/ 	.short	(.L_11 - .L_10)
	.align		4
.L_10:
        /*0040*/ 	.word	index@(_Z6phase3Piiiii)
        /*0044*/ 	.word	0x00000000


	//----- nvinfo : EIATTR_MIN_STACK_SIZE
	.align		4
.L_11:
        /*0048*/ 	.byte	0x04, 0x12
        /*004a*/ 	.short	(.L_13 - .L_12)
	.align		4
.L_12:
        /*004c*/ 	.word	index@(_Z6phase3Piiiii)
        /*0050*/ 	.word	0x00000000


	//----- nvinfo : EIATTR_MIN_STACK_SIZE
	.align		4
.L_13:
        /*0054*/ 	.byte	0x04, 0x12
        /*0056*/ 	.short	(.L_15 - .L_14)
	.align		4
.L_14:
        /*0058*/ 	.word	index@(_Z6phase2Piiii)
        /*005c*/ 	.word	0x00000000


	//----- nvinfo : EIATTR_MIN_STACK_SIZE
	.align		4
.L_15:
        /*0060*/ 	.byte	0x04, 0x12
        /*0062*/ 	.short	(.L_17 - .L_16)
	.align		4
.L_16:
        /*0064*/ 	.word	index@(_Z6phase1Piiii)
        /*0068*/ 	.word	0x00000000
.L_17:


//--------------------- .nv.compat                --------------------------
	.section	.nv.compat,"",@"SHT_CUDA_COMPAT_INFO"
	.align	4
        /*0000*/ 	.byte	0x02, 0x09, 0x00, 0x00, 0x02, 0x02, 0x01, 0x00, 0x02, 0x05, 0x05, 0x00, 0x03, 0x07, 0x01, 0x01
        /*0010*/ 	.byte	0x02, 0x03, 0x00, 0x00, 0x02, 0x06, 0x01, 0x00, 0x04, 0x0b, 0x08, 0x00, 0x09, 0x00, 0x00, 0x00
        /*0020*/ 	.byte	0x00, 0x00, 0x00, 0x00


//--------------------- .nv.info._Z6phase3Piiiii  --------------------------
	.section	.nv.info._Z6phase3Piiiii,"",@"SHT_CUDA_INFO"
	.sectionflags	@""
	.align	4


	//----- nvinfo : EIATTR_CUDA_API_VERSION
	.align		4
        /*0000*/ 	.byte	0x04, 0x37
        /*0002*/ 	.short	(.L_19 - .L_18)
.L_18:
        /*0004*/ 	.word	0x00000082


	//----- nvinfo : EIATTR_KPARAM_INFO
	.align		4
.L_19:
        /*0008*/ 	.byte	0x04, 0x17
        /*000a*/ 	.short	(.L_21 - .L_20)
.L_20:
        /*000c*/ 	.word	0x00000000
        /*0010*/ 	.short	0x0004
        /*0012*/ 	.short	0x0014
        /*0014*/ 	.byte	0x00, 0xf0, 0x11, 0x00


	//----- nvinfo : EIATTR_KPARAM_INFO
	.align		4
.L_21:
        /*0018*/ 	.byte	0x04, 0x17
        /*001a*/ 	.short	(.L_23 - .L_22)
.L_22:
        /*001c*/ 	.word	0x00000000
        /*0020*/ 	.short	0x0003
        /*0022*/ 	.short	0x0010
        /*0024*/ 	.byte	0x00, 0xf0, 0x11, 0x00


	//----- nvinfo : EIATTR_KPARAM_INFO
	.align		4
.L_23:
        /*0028*/ 	.byte	0x04, 0x17
        /*002a*/ 	.short	(.L_25 - .L_24)
.L_24:
        /*002c*/ 	.word	0x00000000
        /*0030*/ 	.short	0x0002
        /*0032*/ 	.short	0x000c
        /*0034*/ 	.byte	0x00, 0xf0, 0x11, 0x00


	//----- nvinfo : EIATTR_KPARAM_INFO
	.align		4
.L_25:
        /*0038*/ 	.byte	0x04, 0x17
        /*003a*/ 	.short	(.L_27 - .L_26)
.L_26:
        /*003c*/ 	.word	0x00000000
        /*0040*/ 	.short	0x0001
        /*0042*/ 	.short	0x0008
        /*0044*/ 	.byte	0x00, 0xf0, 0x11, 0x00


	//----- nvinfo : EIATTR_KPARAM_INFO
	.align		4
.L_27:
        /*0048*/ 	.byte	0x04, 0x17
        /*004a*/ 	.short	(.L_29 - .L_28)
.L_28:
        /*004c*/ 	.word	0x00000000
        /*0050*/ 	.short	0x0000
        /*0052*/ 	.short	0x0000
        /*0054*/ 	.byte	0x00, 0xf5, 0x21, 0x00


	//----- nvinfo : EIATTR_SPARSE_MMA_MASK
	.align		4
.L_29:
        /*0058*/ 	.byte	0x03, 0x50
        /*005a*/ 	.short	0x0000


	//----- nvinfo : EIATTR_MAXREG_COUNT
	.align		4
        /*005c*/ 	.byte	0x03, 0x1b
        /*005e*/ 	.short	0x00ff


	//----- nvinfo : EIATTR_NUM_BARRIERS
	.align		4
        /*0060*/ 	.byte	0x02, 0x4c
        /*0062*/ 	.byte	0x01
	.zero		1


	//----- nvinfo : EIATTR_MERCURY_ISA_VERSION
	.align		4
        /*0064*/ 	.byte	0x03, 0x5f
        /*0066*/ 	.short	0x0101


	//----- nvinfo : EIATTR_VRC_CTA_INIT_COUNT
	.align		4
        /*0068*/ 	.byte	0x02, 0x4a
	.zero		1
	.zero		1


	//----- nvinfo : EIATTR_EXIT_INSTR_OFFSETS
	.align		4
        /*006c*/ 	.byte	0x04, 0x1c
        /*006e*/ 	.short	(.L_31 - .L_30)


	//   ....[0]....
.L_30:
        /*0070*/ 	.word	0x00000a00


	//----- nvinfo : EIATTR_CBANK_PARAM_SIZE
	.align		4
.L_31:
        /*0074*/ 	.byte	0x03, 0x19
        /*0076*/ 	.short	0x0018


	//----- nvinfo : EIATTR_PARAM_CBANK
	.align		4
        /*0078*/ 	.byte	0x04, 0x0a
        /*007a*/ 	.short	(.L_33 - .L_32)
	.align		4
.L_32:
        /*007c*/ 	.word	index@(.nv.constant0._Z6phase3Piiiii)
        /*0080*/ 	.short	0x0380
        /*0082*/ 	.short	0x0018


	//----- nvinfo : EIATTR_SW_WAR
	.align		4
.L_33:
        /*0084*/ 	.byte	0x04, 0x36
        /*0086*/ 	.short	(.L_35 - .L_34)
.L_34:
        /*0088*/ 	.word	0x00000008
.L_35:


//--------------------- .nv.info._Z6phase2Piiii   --------------------------
	.section	.nv.info._Z6phase2Piiii,"",@"SHT_CUDA_INFO"
	.sectionflags	@""
	.align	4


	//----- nvinfo : EIATTR_CUDA_API_VERSION
	.align		4
        /*0000*/ 	.byte	0x04, 0x37
        /*0002*/ 	.short	(.L_37 - .L_36)
.L_36:
        /*0004*/ 	.word	0x00000082


	//----- nvinfo : EIATTR_KPARAM_INFO
	.align		4
.L_37:
        /*0008*/ 	.byte	0x04, 0x17
        /*000a*/ 	.short	(.L_39 - .L_38)
.L_38:
        /*000c*/ 	.word	0x00000000
        /*0010*/ 	.short	0x0003
        /*0012*/ 	.short	0x0010
        /*0014*/ 	.byte	0x00, 0xf0, 0x11, 0x00


	//----- nvinfo : EIATTR_KPARAM_INFO
	.align		4
.L_39:
        /*0018*/ 	.byte	0x04, 0x17
        /*001a*/ 	.short	(.L_41 - .L_40)
.L_40:
        /*001c*/ 	.word	0x00000000
        /*0020*/ 	.short	0x0002
        /*0022*/ 	.short	0x000c
        /*0024*/ 	.byte	0x00, 0xf0, 0x11, 0x00


	//----- nvinfo : EIATTR_KPARAM_INFO
	.align		4
.L_41:
        /*0028*/ 	.byte	0x04, 0x17
        /*002a*/ 	.short	(.L_43 - .L_42)
.L_42:
        /*002c*/ 	.word	0x00000000
        /*0030*/ 	.short	0x0001
        /*0032*/ 	.short	0x0008
        /*0034*/ 	.byte	0x00, 0xf0, 0x11, 0x00


	//----- nvinfo : EIATTR_KPARAM_INFO
	.align		4
.L_43:
        /*0038*/ 	.byte	0x04, 0x17
        /*003a*/ 	.short	(.L_45 - .L_44)
.L_44:
        /*003c*/ 	.word	0x00000000
        /*0040*/ 	.short	0x0000
        /*0042*/ 	.short	0x0000
        /*0044*/ 	.byte	0x00, 0xf5, 0x21, 0x00


	//----- nvinfo : EIATTR_SPARSE_MMA_MASK
	.align		4
.L_45:
        /*0048*/ 	.byte	0x03, 0x50
        /*004a*/ 	.short	0x0000


	//----- nvinfo : EIATTR_MAXREG_COUNT
	.align		4
        /*004c*/ 	.byte	0x03, 0x1b
        /*004e*/ 	.short	0x00ff


	//----- nvinfo : EIATTR_NUM_BARRIERS
	.align		4
        /*0050*/ 	.byte	0x02, 0x4c
        /*0052*/ 	.byte	0x01
	.zero		1


	//----- nvinfo : EIATTR_MERCURY_ISA_VERSION
	.align		4
        /*0054*/ 	.byte	0x03, 0x5f
        /*0056*/ 	.short	0x0101


	//----- nvinfo : EIATTR_VRC_CTA_INIT_COUNT
	.align		4
        /*0058*/ 	.byte	0x02, 0x4a
	.zero		1
	.zero		1


	//----- nvinfo : EIATTR_EXIT_INSTR_OFFSETS
	.align		4
        /*005c*/ 	.byte	0x04, 0x1c
        /*005e*/ 	.short	(.L_47 - .L_46)


	//   ....[0]....
.L_46:
        /*0060*/ 	.word	0x00000fc0


	//----- nvinfo : EIATTR_CRS_STACK_SIZE
	.align		4
.L_47:
        /*0064*/ 	.byte	0x04, 0x1e
        /*0066*/ 	.short	(.L_49 - .L_48)
.L_48:
        /*0068*/ 	.word	0x00000000


	//----- nvinfo : EIATTR_CBANK_PARAM_SIZE
	.align		4
.L_49:
        /*006c*/ 	.byte	0x03, 0x19
        /*006e*/ 	.short	0x0014


	//----- nvinfo : EIATTR_PARAM_CBANK
	.align		4
        /*0070*/ 	.byte	0x04, 0x0a
        /*0072*/ 	.short	(.L_51 - .L_50)
	.align		4
.L_50:
        /*0074*/ 	.word	index@(.nv.constant0._Z6phase2Piiii)
        /*0078*/ 	.short	0x0380
        /*007a*/ 	.short	0x0014


	//----- nvinfo : EIATTR_SW_WAR
	.align		4
.L_51:
        /*007c*/ 	.byte	0x04, 0x36
        /*007e*/ 	.short	(.L_53 - .L_52)
.L_52:
        /*0080*/ 	.word	0x00000008
.L_53:


//--------------------- .nv.info._Z6phase1Piiii   --------------------------
	.section	.nv.info._Z6phase1Piiii,"",@"SHT_CUDA_INFO"
	.sectionflags	@""
	.align	4


	//----- nvinfo : EIATTR_CUDA_API_VERSION
	.align		4
        /*0000*/ 	.byte	0x04, 0x37
        /*0002*/ 	.short	(.L_55 - .L_54)
.L_54:
        /*0004*/ 	.word	0x00000082


	//----- nvinfo : EIATTR_KPARAM_INFO
	.align		4
.L_55:
        /*0008*/ 	.byte	0x04, 0x17
        /*000a*/ 	.short	(.L_57 - .L_56)
.L_56:
        /*000c*/ 	.word	0x00000000
        /*0010*/ 	.short	0x0003
        /*0012*/ 	.short	0x0010
        /*0014*/ 	.byte	0x00, 0xf0, 0x11, 0x00


	//----- nvinfo : EIATTR_KPARAM_INFO
	.align		4
.L_57:
        /*0018*/ 	.byte	0x04, 0x17
        /*001a*/ 	.short	(.L_59 - .L_58)
.L_58:
        /*001c*/ 	.word	0x00000000
        /*0020*/ 	.short	0x0002
        /*0022*/ 	.short	0x000c
        /*0024*/ 	.byte	0x00, 0xf0, 0x11, 0x00


	//----- nvinfo : EIATTR_KPARAM_INFO
	.align		4
.L_59:
        /*0028*/ 	.byte	0x04, 0x17
        /*002a*/ 	.short	(.L_61 - .L_60)
.L_60:
        /*002c*/ 	.word	0x00000000
        /*0030*/ 	.short	0x0001
        /*0032*/ 	.short	0x0008
        /*0034*/ 	.byte	0x00, 0xf0, 0x11, 0x00


	//----- nvinfo : EIATTR_KPARAM_INFO
	.align		4
.L_61:
        /*0038*/ 	.byte	0x04, 0x17
        /*003a*/ 	.short	(.L_63 - .L_62)
.L_62:
        /*003c*/ 	.word	0x00000000
        /*0040*/ 	.short	0x0000
        /*0042*/ 	.short	0x0000
        /*0044*/ 	.byte	0x00, 0xf5, 0x21, 0x00


	//----- nvinfo : EIATTR_SPARSE_MMA_MASK
	.align		4
.L_63:
        /*0048*/ 	.byte	0x03, 0x50
        /*004a*/ 	.short	0x0000


	//----- nvinfo : EIATTR_MAXREG_COUNT
	.align		4
        /*004c*/ 	.byte	0x03, 0x1b
        /*004e*/ 	.short	0x00ff


	//----- nvinfo : EIATTR_NUM_BARRIERS
	.align		4
        /*0050*/ 	.byte	0x02, 0x4c
        /*0052*/ 	.byte	0x01
	.zero		1


	//----- nvinfo : EIATTR_MERCURY_ISA_VERSION
	.align		4
        /*0054*/ 	.byte	0x03, 0x5f
        /*0056*/ 	.short	0x0101


	//----- nvinfo : EIATTR_VRC_CTA_INIT_COUNT
	.align		4
        /*0058*/ 	.byte	0x02, 0x4a
	.zero		1
	.zero		1


	//----- nvinfo : EIATTR_EXIT_INSTR_OFFSETS
	.align		4
        /*005c*/ 	.byte	0x04, 0x1c
        /*005e*/ 	.short	(.L_65 - .L_64)


	//   ....[0]....
.L_64:
        /*0060*/ 	.word	0x00000d80


	//----- nvinfo : EIATTR_CBANK_PARAM_SIZE
	.align		4
.L_65:
        /*0064*/ 	.byte	0x03, 0x19
        /*0066*/ 	.short	0x0014


	//----- nvinfo : EIATTR_PARAM_CBANK
	.align		4
        /*0068*/ 	.byte	0x04, 0x0a
        /*006a*/ 	.short	(.L_67 - .L_66)
	.align		4
.L_66:
        /*006c*/ 	.word	index@(.nv.constant0._Z6phase1Piiii)
        /*0070*/ 	.short	0x0380
        /*0072*/ 	.short	0x0014


	//----- nvinfo : EIATTR_SW_WAR
	.align		4
.L_67:
        /*0074*/ 	.byte	0x04, 0x36
        /*0076*/ 	.short	(.L_69 - .L_68)
.L_68:
        /*0078*/ 	.word	0x00000008
.L_69:


//--------------------- .nv.callgraph             --------------------------
	.section	.nv.callgraph,"",@"SHT_CUDA_CALLGRAPH"
	.align	4
	.sectionentsize	8
	.align		4
        /*0000*/ 	.word	0x00000000
	.align		4
        /*0004*/ 	.word	0xffffffff
	.align		4
        /*0008*/ 	.word	0x00000000
	.align		4
        /*000c*/ 	.word	0xfffffffe
	.align		4
        /*0010*/ 	.word	0x00000000
	.align		4
        /*0014*/ 	.word	0xfffffffd
	.align		4
        /*0018*/ 	.word	0x00000000
	.align		4
        /*001c*/ 	.word	0xfffffffc


//--------------------- .text._Z6phase3Piiiii     --------------------------
	.section	.text._Z6phase3Piiiii,"ax",@progbits
	.align	128
        .global         _Z6phase3Piiiii
        .type           _Z6phase3Piiiii,@function
        .size           _Z6phase3Piiiii,(.L_x_29 - _Z6phase3Piiiii)
        .other          _Z6phase3Piiiii,@"STO_CUDA_ENTRY STV_DEFAULT"
_Z6phase3Piiiii:
.text._Z6phase3Piiiii:
[----:B------:R-:W-:Y:S01]  /*0000*/  LDC R1, c[0x0][0x37c] ;  /* 0x0000df00ff017b82 */ /* 0x000fe20000000800 */
[----:B------:R-:W0:Y:S07]  /*0010*/  S2R R7, SR_TID.X ;  /* 0x0000000000077919 */ /* 0x000e2e0000002100 */
[----:B------:R-:W1:Y:S01]  /*0020*/  S2UR UR4, SR_CTAID.X ;  /* 0x00000000000479c3 */ /* 0x000e620000002500 */
[----:B------:R-:W1:Y:S01]  /*0030*/  LDCU.64 UR8, c[0x0][0x390] ;  /* 0x00007200ff0877ac */ /* 0x000e620008000a00 */
[----:B------:R-:W2:Y:S01]  /*0040*/  S2R R13, SR_TID.Y ;  /* 0x00000000000d7919 */ /* 0x000ea20000002200 */
[----:B------:R-:W3:Y:S05]  /*0050*/  LDCU.64 UR6, c[0x0][0x358] ;  /* 0x00006b00ff0677ac */ /* 0x000eea0008000a00 */
[----:B------:R-:W0:Y:S08]  /*0060*/  S2UR UR5, SR_CTAID.Y ;  /* 0x00000000000579c3 */ /* 0x000e300000002600 */
[----:B------:R-:W0:Y:S08]  /*0070*/  LDC.64 R2, c[0x0][0x388] ;  /* 0x0000e200ff027b82 */ /* 0x000e300000000a00 */
[----:B------:R-:W4:Y:S01]  /*0080*/  LDC.64 R10, c[0x0][0x380] ;  /* 0x0000e000ff0a7b82 */ /* 0x000f220000000a00 */
[----:B-1----:R-:W-:Y:S01]  /*0090*/  UIADD3 UR4, UPT, UPT, UR4, UR9, URZ ;  /* 0x0000000904047290 */ /* 0x002fe2000fffe0ff */
[----:B0-----:R-:W-:-:S05]  /*00a0*/  IMAD R4, R2, UR5, R7 ;  /* 0x0000000502047c24 */ /* 0x001fca000f8e0207 */
[C---:B--2---:R-:W-:Y:S02]  /*00b0*/  IMAD R0, R2.reuse, UR4, R13 ;  /* 0x0000000402007c24 */ /* 0x044fe4000f8e020d */
[C---:B------:R-:W-:Y:S02]  /*00c0*/  IMAD R6, R2.reuse, UR8, R7 ;  /* 0x0000000802067c24 */ /* 0x040fe4000f8e0207 */
[----:B------:R-:W-:Y:S02]  /*00d0*/  IMAD R8, R2, UR8, R13 ;  /* 0x0000000802087c24 */ /* 0x000fe4000f8e020d */
[CC--:B------:R-:W-:Y:S02]  /*00e0*/  IMAD R5, R0.reuse, R3.reuse, R4 ;  /* 0x0000000300057224 */ /* 0x0c0fe400078e0204 */
[-C--:B------:R-:W-:Y:S02]  /*00f0*/  IMAD R9, R0, R3.reuse, R6 ;  /* 0x0000000300097224 */ /* 0x080fe400078e0206 */
[----:B------:R-:W-:-:S02]  /*0100*/  IMAD R3, R8, R3, R4 ;  /* 0x0000000308037224 */ /* 0x000fc400078e0204 */
[----:B----4-:R-:W-:-:S04]  /*0110*/  IMAD.WIDE R4, R5, 0x4, R10 ;  /* 0x0000000405047825 */ /* 0x010fc800078e020a */
[--C-:B------:R-:W-:Y:S01]  /*0120*/  IMAD.WIDE R8, R9, 0x4, R10.reuse ;  /* 0x0000000409087825 */ /* 0x100fe200078e020a */
[----:B---3--:R-:W2:Y:S03]  /*0130*/  LDG.E R6, desc[UR6][R4.64] ;  /* 0x0000000604067981 */ /* 0x008ea6000c1e1900 */
[----:B------:R-:W-:Y:S02]  /*0140*/  IMAD.WIDE R10, R3, 0x4, R10 ;  /* 0x00000004030a7825 */ /* 0x000fe400078e020a */
[----:B------:R0:W3:Y:S04]  /*0150*/  LDG.E R8, desc[UR6][R8.64] ;  /* 0x0000000608087981 */ /* 0x0000e8000c1e1900 */
[----:B------:R-:W4:Y:S01]  /*0160*/  LDG.E R11, desc[UR6][R10.64] ;  /* 0x000000060a0b7981 */ /* 0x000f22000c1e1900 */
[----:B------:R-:W1:Y:S01]  /*0170*/  S2UR UR5, SR_CgaCtaId ;  /* 0x00000000000579c3 */ /* 0x000e620000008800 */
[----:B------:R-:W-:Y:S01]  /*0180*/  IMAD.IADD R3, R13, 0x1, R2 ;  /* 0x000000010d037824 */ /* 0x000fe200078e0202 */
[----:B------:R-:W-:-:S03]  /*0190*/  UMOV UR4, 0x400 ;  /* 0x0000040000047882 */ /* 0x000fc60000000000 */
[C---:B------:R-:W-:Y:S02]  /*01a0*/  IMAD.IADD R12, R3.reuse, 0x1, R2 ;  /* 0x00000001030c7824 */ /* 0x040fe400078e0202 */
[-C--:B------:R-:W-:Y:S02]  /*01b0*/  IMAD R0, R3, R2.reuse, RZ ;  /* 0x0000000203007224 */ /* 0x080fe400078e02ff */
[-CC-:B------:R-:W-:Y:S02]  /*01c0*/  IMAD R3, R13, R2.reuse, R7.reuse ;  /* 0x000000020d037224 */ /* 0x180fe400078e0207 */
[--C-:B------:R-:W-:Y:S02]  /*01d0*/  IMAD R13, R12, R2, R7.reuse ;  /* 0x000000020c0d7224 */ /* 0x100fe400078e0207 */
[----:B------:R-:W-:Y:S01]  /*01e0*/  IMAD.IADD R12, R0, 0x1, R7 ;  /* 0x00000001000c7824 */ /* 0x000fe200078e0207 */
[----:B-1----:R-:W-:-:S06]  /*01f0*/  ULEA UR4, UR5, UR4, 0x18 ;  /* 0x0000000405047291 */ /* 0x002fcc000f8ec0ff */
[----:B------:R-:W-:Y:S02]  /*0200*/  LEA R3, R3, UR4, 0x2 ;  /* 0x0000000403037c11 */ /* 0x000fe4000f8e10ff */
[----:B0-----:R-:W-:Y:S02]  /*0210*/  LEA R9, R12, UR4, 0x2 ;  /* 0x000000040c097c11 */ /* 0x001fe4000f8e10ff */
[----:B------:R-:W-:Y:S02]  /*0220*/  LEA R12, R13, UR4, 0x2 ;  /* 0x000000040d0c7c11 */ /* 0x000fe4000f8e10ff */
[----:B------:R-:W-:Y:S01]  /*0230*/  ISETP.GE.AND P0, PT, R2, 0x1, PT ;  /* 0x000000010200780c */ /* 0x000fe20003f06270 */
[----:B--2---:R0:W-:Y:S04]  /*0240*/  STS [R3], R6 ;  /* 0x0000000603007388 */ /* 0x0041e80000000800 */
[----:B---3--:R0:W-:Y:S04]  /*0250*/  STS [R9], R8 ;  /* 0x0000000809007388 */ /* 0x0081e80000000800 */
[----:B----4-:R0:W-:Y:S01]  /*0260*/  STS [R12], R11 ;  /* 0x0000000b0c007388 */ /* 0x0101e20000000800 */
[----:B------:R-:W-:Y:S06]  /*0270*/  BAR.SYNC.DEFER_BLOCKING 0x0 ;  /* 0x0000000000007b1d */ /* 0x000fec0000010000 */
[----:B------:R0:W1:Y:S01]  /*0280*/  LDS R10, [R3] ;  /* 0x00000000030a7984 */ /* 0x0000620000000800 */
[----:B------:R-:W-:Y:S05]  /*0290*/  @!P0 BRA `(.L_x_0) ;  /* 0x0000000400d08947 */ /* 0x000fea0003800000 */
[C---:B------:R-:W-:Y:S01]  /*02a0*/  ISETP.GE.U32.AND P1, PT, R2.reuse, 0x8, PT ;  /* 0x000000080200780c */ /* 0x040fe20003f26070 */
[----:B0-----:R-:W-:Y:S01]  /*02b0*/  IMAD.MOV.U32 R9, RZ, RZ, RZ ;  /* 0x000000ffff097224 */ /* 0x001fe200078e00ff */
[----:B------:R-:W-:-:S04]  /*02c0*/  LOP3.LUT R16, R2, 0x7, RZ, 0xc0, !PT ;  /* 0x0000000702107812 */ /* 0x000fc800078ec0ff */
[----:B------:R-:W-:-:S07]  /*02d0*/  ISETP.NE.AND P0, PT, R16, RZ, PT ;  /* 0x000000ff1000720c */ /* 0x000fce0003f05270 */
[----:B------:R-:W-:Y:S06]  /*02e0*/  @!P1 BRA `(.L_x_1) ;  /* 0x0000000000cc9947 */ /* 0x000fec0003800000 */
[C---:B------:R-:W-:Y:S01]  /*02f0*/  IMAD R6, R2.reuse, R2, RZ ;  /* 0x0000000202067224 */ /* 0x040fe200078e02ff */
[----:B------:R-:W-:Y:S02]  /*0300*/  LOP3.LUT R9, R2, 0x7ffffff8, RZ, 0xc0, !PT ;  /* 0x7ffffff802097812 */ /* 0x000fe400078ec0ff */
[----:B------:R-:W-:Y:S01]  /*0310*/  LEA R8, R0, UR4, 0x2 ;  /* 0x0000000400087c11 */ /* 0x000fe2000f8e10ff */
[----:B------:R-:W-:Y:S02]  /*0320*/  IMAD R11, R6, 0x2, R7 ;  /* 0x00000002060b7824 */ /* 0x000fe400078e0207 */
[----:B------:R-:W-:Y:S01]  /*0330*/  IMAD.MOV R6, RZ, RZ, -R9 ;  /* 0x000000ffff067224 */ /* 0x000fe200078e0a09 */
[----:B------:R-:W-:Y:S02]  /*0340*/  IADD3 R8, PT, PT, R8, 0x10, RZ ;  /* 0x0000001008087810 */ /* 0x000fe40007ffe0ff */
[----:B------:R-:W-:-:S07]  /*0350*/  LEA R11, R11, UR4, 0x2 ;  /* 0x000000040b0b7c11 */ /* 0x000fce000f8e10ff */
.L_x_2:
[----:B------:R-:W-:Y:S01]  /*0360*/  LDS R13, [R8+-0x10] ;  /* 0xfffff000080d7984 */ /* 0x000fe20000000800 */
[----:B------:R-:W-:Y:S02]  /*0370*/  IMAD R15, R2, 0x4, R11 ;  /* 0x00000004020f7824 */ /* 0x000fe400078e020b */
[----:B------:R-:W-:Y:S01]  /*0380*/  VIADD R6, R6, 0x8 ;  /* 0x0000000806067836 */ /* 0x000fe20000000000 */
[----:B0-----:R0:W1:Y:S01]  /*0390*/  LDS R12, [R11] ;  /* 0x000000000b0c7984 */ /* 0x0010620000000800 */
[----:B------:R-:W-:-:S03]  /*03a0*/  IMAD R17, R2, 0x4, R15 ;  /* 0x0000000402117824 */ /* 0x000fc600078e020f */
[----:B------:R-:W-:Y:S01]  /*03b0*/  ISETP.NE.AND P1, PT, R6, RZ, PT ;  /* 0x000000ff0600720c */ /* 0x000fe20003f25270 */
[C---:B------:R-:W-:Y:S01]  /*03c0*/  IMAD R19, R2.reuse, 0x4, R17 ;  /* 0x0000000402137824 */ /* 0x040fe200078e0211 */
[----:B0-----:R-:W-:Y:S02]  /*03d0*/  LEA R11, R2, R11, 0x5 ;  /* 0x0000000b020b7211 */ /* 0x001fe400078e28ff */
[----:B-1----:R-:W-:-:S05]  /*03e0*/  VIADDMNMX R12, R12, R13, R10, PT ;  /* 0x0000000d0c0c7246 */ /* 0x002fca000380010a */
[----:B------:R-:W-:Y:S04]  /*03f0*/  STS [R3], R12 ;  /* 0x0000000c03007388 */ /* 0x000fe80000000800 */
[----:B------:R-:W-:Y:S04]  /*0400*/  LDS R13, [R8+-0xc] ;  /* 0xfffff400080d7984 */ /* 0x000fe80000000800 */
[----:B------:R0:W1:Y:S02]  /*0410*/  LDS R10, [R15] ;  /* 0x000000000f0a7984 */ /* 0x0000640000000800 */
[----:B0-----:R-:W-:-:S02]  /*0420*/  LEA R15, R2, R19, 0x2 ;  /* 0x00000013020f7211 */ /* 0x001fc400078e10ff */
[----:B-1----:R-:W-:-:S05]  /*0430*/  VIADDMNMX R10, R10, R13, R12, PT ;  /* 0x0000000d0a0a7246 */ /* 0x002fca000380010c */
[----:B------:R-:W-:Y:S04]  /*0440*/  STS [R3], R10 ;  /* 0x0000000a03007388 */ /* 0x000fe80000000800 */
[----:B------:R-:W-:Y:S04]  /*0450*/  LDS R13, [R8+-0x8] ;  /* 0xfffff800080d7984 */ /* 0x000fe80000000800 */
[----:B------:R0:W1:Y:S02]  /*0460*/  LDS R14, [R17] ;  /* 0x00000000110e7984 */ /* 0x0000640000000800 */
[----:B0-----:R-:W-:Y:S01]  /*0470*/  IMAD R17, R2, 0x4, R15 ;  /* 0x0000000402117824 */ /* 0x001fe200078e020f */
[----:B-1----:R-:W-:-:S05]  /*0480*/  VIADDMNMX R14, R14, R13, R10, PT ;  /* 0x0000000d0e0e7246 */ /* 0x002fca000380010a */
[----:B------:R-:W-:Y:S04]  /*0490*/  STS [R3], R14 ;  /* 0x0000000e03007388 */ /* 0x000fe80000000800 */
[----:B------:R-:W-:Y:S04]  /*04a0*/  LDS R13, [R8+-0x4] ;  /* 0xfffffc00080d7984 */ /* 0x000fe80000000800 */
[----:B------:R0:W1:Y:S02]  /*04b0*/  LDS R12, [R19] ;  /* 0x00000000130c7984 */ /* 0x0000640000000800 */
[----:B0-----:R-:W-:Y:S01]  /*04c0*/  IMAD R19, R2, 0x4, R17 ;  /* 0x0000000402137824 */ /* 0x001fe200078e0211 */
[----:B-1----:R-:W-:-:S05]  /*04d0*/  VIADDMNMX R12, R12, R13, R14, PT ;  /* 0x0000000d0c0c7246 */ /* 0x002fca000380010e */
[----:B------:R-:W-:Y:S04]  /*04e0*/  STS [R3], R12 ;  /* 0x0000000c03007388 */ /* 0x000fe80000000800 */
[----:B------:R-:W-:Y:S04]  /*04f0*/  LDS R13, [R8] ;  /* 0x00000000080d7984 */ /* 0x000fe80000000800 */
[----:B------:R0:W1:Y:S02]  /*0500*/  LDS R10, [R15] ;  /* 0x000000000f0a7984 */ /* 0x0000640000000800 */
[----:B0-----:R-:W-:Y:S01]  /*0510*/  IMAD R15, R2, 0x4, R19 ;  /* 0x00000004020f7824 */ /* 0x001fe200078e0213 */
[----:B-1----:R-:W-:-:S05]  /*0520*/  VIADDMNMX R10, R10, R13, R12, PT ;  /* 0x0000000d0a0a7246 */ /* 0x002fca000380010c */
[----:B------:R-:W-:Y:S04]  /*0530*/  STS [R3], R10 ;  /* 0x0000000a03007388 */ /* 0x000fe80000000800 */
[----:B------:R-:W-:Y:S04]  /*0540*/  LDS R13, [R8+0x4] ;  /* 0x00000400080d7984 */ /* 0x000fe80000000800 */
[----:B------:R-:W0:Y:S02]  /*0550*/  LDS R14, [R17] ;  /* 0x00000000110e7984 */ /* 0x000e240000000800 */
[----:B0-----:R-:W-:-:S05]  /*0560*/  VIADDMNMX R14, R14, R13, R10, PT ;  /* 0x0000000d0e0e7246 */ /* 0x001fca000380010a */
[----:B------:R-:W-:Y:S04]  /*0570*/  STS [R3], R14 ;  /* 0x0000000e03007388 */ /* 0x000fe80000000800 */
[----:B------:R-:W-:Y:S04]  /*0580*/  LDS R13, [R8+0x8] ;  /* 0x00000800080d7984 */ /* 0x000fe80000000800 */
[----:B------:R-:W0:Y:S02]  /*0590*/  LDS R12, [R19] ;  /* 0x00000000130c7984 */ /* 0x000e240000000800 */
[----:B0-----:R-:W-:-:S05]  /*05a0*/  VIADDMNMX R12, R12, R13, R14, PT ;  /* 0x0000000d0c0c7246 */ /* 0x001fca000380010e */
[----:B------:R-:W-:Y:S04]  /*05b0*/  STS [R3], R12 ;  /* 0x0000000c03007388 */ /* 0x000fe80000000800 */
[----:B------:R-:W-:Y:S04]  /*05c0*/  LDS R15, [R15] ;  /* 0x000000000f0f7984 */ /* 0x000fe80000000800 */
[----:B------:R0:W1:Y:S02]  /*05d0*/  LDS R13, [R8+0xc] ;  /* 0x00000c00080d7984 */ /* 0x0000640000000800 */
[----:B0-----:R-:W-:Y:S01]  /*05e0*/  VIADD R8, R8, 0x20 ;  /* 0x0000002008087836 */ /* 0x001fe20000000000 */
[----:B-1----:R-:W-:-:S05]  /*05f0*/  VIADDMNMX R10, R15, R13, R12, PT ;  /* 0x0000000d0f0a7246 */ /* 0x002fca000380010c */
[----:B------:R0:W-:Y:S01]  /*0600*/  STS [R3], R10 ;  /* 0x0000000a03007388 */ /* 0x0001e20000000800 */
[----:B------:R-:W-:Y:S05]  /*0610*/  @P1 BRA `(.L_x_2) ;  /* 0xfffffffc00501947 */ /* 0x000fea000383ffff */
.L_x_1:
[----:B------:R-:W-:Y:S05]  /*0620*/  @!P0 BRA `(.L_x_0) ;  /* 0x0000000000ec8947 */ /* 0x000fea0003800000 */
[----:B------:R-:W-:Y:S02]  /*0630*/  ISETP.GE.U32.AND P0, PT, R16, 0x4, PT ;  /* 0x000000041000780c */ /* 0x000fe40003f06070 */
[----:B------:R-:W-:-:S04]  /*0640*/  LOP3.LUT R18, R2, 0x3, RZ, 0xc0, !PT ;  /* 0x0000000302127812 */ /* 0x000fc800078ec0ff */
[----:B------:R-:W-:-:S07]  /*0650*/  ISETP.NE.AND P1, PT, R18, RZ, PT ;  /* 0x000000ff1200720c */ /* 0x000fce0003f25270 */
[----:B------:R-:W-:Y:S06]  /*0660*/  @!P0 BRA `(.L_x_3) ;  /* 0x0000000000648947 */ /* 0x000fec0003800000 */
[--C-:B------:R-:W-:Y:S02]  /*0670*/  IMAD R8, R2, 0x2, R9.reuse ;  /* 0x0000000202087824 */ /* 0x100fe400078e0209 */
[----:B------:R-:W-:Y:S02]  /*0680*/  IMAD.IADD R6, R0, 0x1, R9 ;  /* 0x0000000100067824 */ /* 0x000fe400078e0209 */
[----:B------:R-:W-:Y:S02]  /*0690*/  IMAD R8, R8, R2, R7 ;  /* 0x0000000208087224 */ /* 0x000fe400078e0207 */
[----:B------:R-:W-:Y:S01]  /*06a0*/  VIADD R9, R9, 0x4 ;  /* 0x0000000409097836 */ /* 0x000fe20000000000 */
[----:B------:R-:W-:Y:S02]  /*06b0*/  LEA R6, R6, UR4, 0x2 ;  /* 0x0000000406067c11 */ /* 0x000fe4000f8e10ff */
[----:B------:R-:W-:-:S03]  /*06c0*/  LEA R13, R8, UR4, 0x2 ;  /* 0x00000004080d7c11 */ /* 0x000fc6000f8e10ff */
[----:B------:R-:W-:Y:S02]  /*06d0*/  LDS R11, [R6] ;  /* 0x00000000060b7984 */ /* 0x000fe40000000800 */
[C---:B------:R-:W-:Y:S02]  /*06e0*/  IMAD R15, R2.reuse, 0x4, R13 ;  /* 0x00000004020f7824 */ /* 0x040fe400078e020d */
[----:B------:R2:W1:Y:S03]  /*06f0*/  LDS R8, [R13] ;  /* 0x000000000d087984 */ /* 0x0004660000000800 */
[----:B------:R-:W-:-:S05]  /*0700*/  LEA R17, R2, R15, 0x2 ;  /* 0x0000000f02117211 */ /* 0x000fca00078e10ff */
[----:B--2---:R-:W-:Y:S01]  /*0710*/  IMAD R13, R2, 0x4, R17 ;  /* 0x00000004020d7824 */ /* 0x004fe200078e0211 */
[----:B-1----:R-:W-:-:S05]  /*0720*/  VIADDMNMX R8, R8, R11, R10, PT ;  /* 0x0000000b08087246 */ /* 0x002fca000380010a */
[----:B------:R-:W-:Y:S04]  /*0730*/  STS [R3], R8 ;  /* 0x0000000803007388 */ /* 0x000fe80000000800 */
[----:B------:R-:W-:Y:S04]  /*0740*/  LDS R11, [R6+0x4] ;  /* 0x00000400060b7984 */ /* 0x000fe80000000800 */
[----:B0-----:R-:W0:Y:S02]  /*0750*/  LDS R10, [R15] ;  /* 0x000000000f0a7984 */ /* 0x001e240000000800 */
[----:B0-----:R-:W-:-:S05]  /*0760*/  VIADDMNMX R12, R10, R11, R8, PT ;  /* 0x0000000b0a0c7246 */ /* 0x001fca0003800108 */
        /* <DEDUP_REMOVED lines=8> */
[----:B------:R2:W-:Y:S02]  /*07f0*/  STS [R3], R10 ;  /* 0x0000000a03007388 */ /* 0x0005e40000000800 */
.L_x_3:
[----:B------:R-:W-:Y:S05]  /*0800*/  @!P1 BRA `(.L_x_0) ;  /* 0x0000000000749947 */ /* 0x000fea0003800000 */
[----:B------:R-:W-:Y:S02]  /*0810*/  ISETP.NE.AND P0, PT, R18, 0x1, PT ;  /* 0x000000011200780c */ /* 0x000fe40003f05270 */
[----:B------:R-:W-:-:S04]  /*0820*/  LOP3.LUT R6, R2, 0x1, RZ, 0xc0, !PT ;  /* 0x0000000102067812 */ /* 0x000fc800078ec0ff */
[----:B------:R-:W-:-:S07]  /*0830*/  ISETP.NE.U32.AND P1, PT, R6, 0x1, PT ;  /* 0x000000010600780c */ /* 0x000fce0003f25070 */
[----:B------:R-:W-:Y:S06]  /*0840*/  @!P0 BRA `(.L_x_4) ;  /* 0x00000000003c8947 */ /* 0x000fec0003800000 */
[--C-:B------:R-:W-:Y:S02]  /*0850*/  IMAD R8, R2, 0x2, R9.reuse ;  /* 0x0000000202087824 */ /* 0x100fe400078e0209 */
[----:B------:R-:W-:Y:S02]  /*0860*/  IMAD.IADD R6, R0, 0x1, R9 ;  /* 0x0000000100067824 */ /* 0x000fe400078e0209 */
[----:B------:R-:W-:Y:S02]  /*0870*/  IMAD R11, R8, R2, R7 ;  /* 0x00000002080b7224 */ /* 0x000fe400078e0207 */
[----:B------:R-:W-:Y:S01]  /*0880*/  VIADD R9, R9, 0x2 ;  /* 0x0000000209097836 */ /* 0x000fe20000000000 */
[----:B------:R-:W-:Y:S02]  /*0890*/  LEA R8, R6, UR4, 0x2 ;  /* 0x0000000406087c11 */ /* 0x000fe4000f8e10ff */
[----:B------:R-:W-:-:S03]  /*08a0*/  LEA R13, R11, UR4, 0x2 ;  /* 0x000000040b0d7c11 */ /* 0x000fc6000f8e10ff */
[----:B------:R-:W-:Y:S01]  /*08b0*/  LDS R11, [R8] ;  /* 0x00000000080b7984 */ /* 0x000fe20000000800 */
[----:B------:R-:W-:-:S03]  /*08c0*/  LEA R12, R2, R13, 0x2 ;  /* 0x0000000d020c7211 */ /* 0x000fc600078e10ff */
[----:B------:R-:W1:Y:S02]  /*08d0*/  LDS R6, [R13] ;  /* 0x000000000d067984 */ /* 0x000e640000000800 */
[----:B-1----:R-:W-:-:S05]  /*08e0*/  VIADDMNMX R6, R6, R11, R10, PT ;  /* 0x0000000b06067246 */ /* 0x002fca000380010a */
[----:B------:R-:W-:Y:S04]  /*08f0*/  STS [R3], R6 ;  /* 0x0000000603007388 */ /* 0x000fe80000000800 */
[----:B------:R-:W-:Y:S04]  /*0900*/  LDS R11, [R8+0x4] ;  /* 0x00000400080b7984 */ /* 0x000fe80000000800 */
[----:B0-2---:R-:W0:Y:S02]  /*0910*/  LDS R10, [R12] ;  /* 0x000000000c0a7984 */ /* 0x005e240000000800 */
[----:B0-----:R-:W-:-:S05]  /*0920*/  VIADDMNMX R10, R10, R11, R6, PT ;  /* 0x0000000b0a0a7246 */ /* 0x001fca0003800106 */
[----:B------:R3:W-:Y:S02]  /*0930*/  STS [R3], R10 ;  /* 0x0000000a03007388 */ /* 0x0007e40000000800 */
.L_x_4:
[----:B------:R-:W-:Y:S05]  /*0940*/  @P1 BRA `(.L_x_0) ;  /* 0x0000000000241947 */ /* 0x000fea0003800000 */
[--C-:B------:R-:W-:Y:S02]  /*0950*/  IMAD R6, R2, 0x2, R9.reuse ;  /* 0x0000000202067824 */ /* 0x100fe400078e0209 */
[----:B------:R-:W-:Y:S02]  /*0960*/  IMAD.IADD R0, R0, 0x1, R9 ;  /* 0x0000000100007824 */ /* 0x000fe400078e0209 */
[----:B------:R-:W-:-:S03]  /*0970*/  IMAD R6, R6, R2, R7 ;  /* 0x0000000206067224 */ /* 0x000fc600078e0207 */
[----:B------:R-:W-:Y:S02]  /*0980*/  LEA R0, R0, UR4, 0x2 ;  /* 0x0000000400007c11 */ /* 0x000fe4000f8e10ff */
[----:B------:R-:W-:-:S03]  /*0990*/  LEA R6, R6, UR4, 0x2 ;  /* 0x0000000406067c11 */ /* 0x000fc6000f8e10ff */
[----:B------:R-:W-:Y:S04]  /*09a0*/  LDS R7, [R0] ;  /* 0x0000000000077984 */ /* 0x000fe80000000800 */
[----:B------:R-:W0:Y:S02]  /*09b0*/  LDS R6, [R6] ;  /* 0x0000000006067984 */ /* 0x000e240000000800 */
[----:B0123--:R-:W-:-:S05]  /*09c0*/  VIADDMNMX R10, R6, R7, R10, PT ;  /* 0x00000007060a7246 */ /* 0x00ffca000380010a */
[----:B------:R4:W-:Y:S02]  /*09d0*/  STS [R3], R10 ;  /* 0x0000000a03007388 */ /* 0x0009e40000000800 */
.L_x_0:
[----:B-1----:R-:W-:Y:S01]  /*09e0*/  STG.E desc[UR6][R4.64], R10 ;  /* 0x0000000a04007986 */ /* 0x002fe2000c101906 */
[----:B------:R-:W-:Y:S06]  /*09f0*/  BAR.SYNC.DEFER_BLOCKING 0x0 ;  /* 0x0000000000007b1d */ /* 0x000fec0000010000 */
[----:B------:R-:W-:Y:S05]  /*0a00*/  EXIT ;  /* 0x000000000000794d */ /* 0x000fea0003800000 */
.L_x_5:
[----:B------:R-:W-:-:S00]  /*0a10*/  BRA `(.L_x_5) ;  /* 0xfffffffc00fc7947 */ /* 0x000fc0000383ffff */
[----:B------:R-:W-:-:S00]  /*0a20*/  NOP ;  /* 0x0000000000007918 */ /* 0x000fc00000000000 */
        /* <DEDUP_REMOVED lines=13> */
.L_x_29:


//--------------------- .text._Z6phase2Piiii      --------------------------
	.section	.text._Z6phase2Piiii,"ax",@progbits
	.align	128
        .global         _Z6phase2Piiii
        .type           _Z6phase2Piiii,@function
        .size           _Z6phase2Piiii,(.L_x_30 - _Z6phase2Piiii)
        .other          _Z6phase2Piiii,@"STO_CUDA_ENTRY STV_DEFAULT"
_Z6phase2Piiii:
.text._Z6phase2Piiii:
[----:B------:R-:W-:Y:S08]  /*0000*/  LDC R1, c[0x0][0x37c] ;  /* 0x0000df00ff017b82 */ /* 0x000ff00000000800 */
[----:B------:R-:W0:Y:S01]  /*0010*/  S2UR UR4, SR_CTAID.X ;  /* 0x00000000000479c3 */ /* 0x000e220000002500 */
[----:B------:R-:W1:Y:S01]  /*0020*/  LDCU.64 UR6, c[0x0][0x358] ;  /* 0x00006b00ff0677ac */ /* 0x000e620008000a00 */
[----:B0-----:R-:W-:-:S09]  /*0030*/  UISETP.NE.AND UP0, UPT, UR4, 0x1, UPT ;  /* 0x000000010400788c */ /* 0x001fd2000bf05270 */
[----:B-1----:R-:W-:Y:S05]  /*0040*/  BRA.U UP0, `(.L_x_6) ;  /* 0x0000000100cc7547 */ /* 0x002fea000b800000 */
[----:B------:R-:W0:Y:S02]  /*0050*/  LDCU.64 UR4, c[0x0][0x388] ;  /* 0x00007100ff0477ac */ /* 0x000e240008000a00 */
[----:B0-----:R-:W-:Y:S01]  /*0060*/  IMAD.U32 R4, RZ, RZ, UR4 ;  /* 0x00000004ff047e24 */ /* 0x001fe2000f8e00ff */
[----:B------:R-:W-:Y:S01]  /*0070*/  MOV R5, UR5 ;  /* 0x0000000500057c02 */ /* 0x000fe20008000f00 */
[----:B------:R-:W0:Y:S01]  /*0080*/  S2UR UR4, SR_CTAID.Y ;  /* 0x00000000000479c3 */ /* 0x000e220000002600 */
[----:B------:R-:W0:Y:S02]  /*0090*/  LDCU UR5, c[0x0][0x390] ;  /* 0x00007200ff0577ac */ /* 0x000e240008000800 */
[----:B------:R-:W-:-:S04]  /*00a0*/  IABS R7, R4 ;  /* 0x0000000400077213 */ /* 0x000fc80000000000 */
[----:B------:R-:W1:Y:S08]  /*00b0*/  I2F.RP R0, R7 ;  /* 0x0000000700007306 */ /* 0x000e700000209400 */
[----:B-1----:R-:W1:Y:S01]  /*00c0*/  MUFU.RCP R0, R0 ;  /* 0x0000000000007308 */ /* 0x002e620000001000 */
[----:B0-----:R-:W-:Y:S01]  /*00d0*/  UIADD3.X UR4, UPT, UPT, UR4, UR5, URZ, UPT, !UPT ;  /* 0x0000000504047290 */ /* 0x001fe2000bffe4ff */
[----:B-1----:R-:W-:-:S06]  /*00e0*/  VIADD R2, R0, 0xffffffe ;  /* 0x0ffffffe00027836 */ /* 0x002fcc0000000000 */
[----:B------:R0:W1:Y:S02]  /*00f0*/  F2I.FTZ.U32.TRUNC.NTZ R3, R2 ;  /* 0x0000000200037305 */ /* 0x000064000021f000 */
[----:B0-----:R-:W-:Y:S02]  /*0100*/  IMAD.MOV.U32 R2, RZ, RZ, RZ ;  /* 0x000000ffff027224 */ /* 0x001fe400078e00ff */
[----:B-1----:R-:W-:-:S04]  /*0110*/  IMAD.MOV R6, RZ, RZ, -R3 ;  /* 0x000000ffff067224 */ /* 0x002fc800078e0a03 */
[----:B------:R-:W-:Y:S01]  /*0120*/  IMAD R9, R6, R7, RZ ;  /* 0x0000000706097224 */ /* 0x000fe200078e02ff */
[----:B------:R-:W-:-:S03]  /*0130*/  IABS R6, R5 ;  /* 0x0000000500067213 */ /* 0x000fc60000000000 */
[----:B------:R-:W-:-:S06]  /*0140*/  IMAD.HI.U32 R3, R3, R9, R2 ;  /* 0x0000000903037227 */ /* 0x000fcc00078e0002 */
[----:B------:R-:W-:-:S04]  /*0150*/  IMAD.HI.U32 R3, R3, R6, RZ ;  /* 0x0000000603037227 */ /* 0x000fc800078e00ff */
[----:B------:R-:W-:-:S04]  /*0160*/  IMAD.MOV R0, RZ, RZ, -R3 ;  /* 0x000000ffff007224 */ /* 0x000fc800078e0a03 */
[----:B------:R-:W-:-:S05]  /*0170*/  IMAD R0, R7, R0, R6 ;  /* 0x0000000007007224 */ /* 0x000fca00078e0206 */
[----:B------:R-:W-:-:S13]  /*0180*/  ISETP.GT.U32.AND P2, PT, R7, R0, PT ;  /* 0x000000000700720c */ /* 0x000fda0003f44070 */
[-C--:B------:R-:W-:Y:S01]  /*0190*/  @!P2 IADD3 R0, PT, PT, R0, -R7.reuse, RZ ;  /* 0x800000070000a210 */ /* 0x080fe20007ffe0ff */
[----:B------:R-:W-:Y:S01]  /*01a0*/  @!P2 VIADD R3, R3, 0x1 ;  /* 0x000000010303a836 */ /* 0x000fe20000000000 */
[----:B------:R-:W-:Y:S02]  /*01b0*/  ISETP.NE.AND P2, PT, R4, RZ, PT ;  /* 0x000000ff0400720c */ /* 0x000fe40003f45270 */
[----:B------:R-:W-:Y:S02]  /*01c0*/  ISETP.GE.U32.AND P0, PT, R0, R7, PT ;  /* 0x000000070000720c */ /* 0x000fe40003f06070 */
[----:B------:R-:W-:-:S04]  /*01d0*/  LOP3.LUT R0, R5, R4, RZ, 0x3c, !PT ;  /* 0x0000000405007212 */ /* 0x000fc800078e3cff */
[----:B------:R-:W-:-:S07]  /*01e0*/  ISETP.GE.AND P1, PT, R0, RZ, PT ;  /* 0x000000ff0000720c */ /* 0x000fce0003f26270 */
[----:B------:R-:W-:-:S05]  /*01f0*/  @P0 VIADD R3, R3, 0x1 ;  /* 0x0000000103030836 */ /* 0x000fca0000000000 */
[----:B------:R-:W-:-:S05]  /*0200*/  MOV R7, R3 ;  /* 0x0000000300077202 */ /* 0x000fca0000000f00 */
[----:B------:R-:W-:Y:S01]  /*0210*/  @!P1 IMAD.MOV R7, RZ, RZ, -R7 ;  /* 0x000000ffff079224 */ /* 0x000fe200078e0a07 */
[----:B------:R-:W-:-:S04]  /*0220*/  @!P2 LOP3.LUT R7, RZ, R4, RZ, 0x33, !PT ;  /* 0x00000004ff07a212 */ /* 0x000fc800078e33ff */
[----:B------:R-:W0:Y:S01]  /*0230*/  I2F.U32.RP R0, R7 ;  /* 0x0000000700007306 */ /* 0x000e220000209000 */
[----:B------:R-:W-:-:S07]  /*0240*/  ISETP.NE.U32.AND P1, PT, R7, RZ, PT ;  /* 0x000000ff0700720c */ /* 0x000fce0003f25070 */
[----:B0-----:R-:W0:Y:S02]  /*0250*/  MUFU.RCP R0, R0 ;  /* 0x0000000000007308 */ /* 0x001e240000001000 */
[----:B0-----:R-:W-:-:S06]  /*0260*/  VIADD R2, R0, 0xffffffe ;  /* 0x0ffffffe00027836 */ /* 0x001fcc0000000000 */
[----:B------:R0:W1:Y:S02]  /*0270*/  F2I.FTZ.U32.TRUNC.NTZ R3, R2 ;  /* 0x0000000200037305 */ /* 0x000064000021f000 */
[----:B0-----:R-:W-:Y:S02]  /*0280*/  IMAD.MOV.U32 R2, RZ, RZ, RZ ;  /* 0x000000ffff027224 */ /* 0x001fe400078e00ff */
[----:B-1----:R-:W-:-:S05]  /*0290*/  IMAD R6, R7, R3, RZ ;  /* 0x0000000307067224 */ /* 0x002fca00078e02ff */
[----:B------:R-:W-:-:S05]  /*02a0*/  IADD3 R9, PT, PT, -R6, RZ, RZ ;  /* 0x000000ff06097210 */ /* 0x000fca0007ffe1ff */
[----:B------:R-:W-:-:S06]  /*02b0*/  IMAD.HI.U32 R3, R3, R9, R2 ;  /* 0x0000000903037227 */ /* 0x000fcc00078e0002 */
[----:B------:R-:W-:-:S04]  /*02c0*/  IMAD.HI.U32 R3, R3, UR4, RZ ;  /* 0x0000000403037c27 */ /* 0x000fc8000f8e00ff */
[----:B------:R-:W-:-:S04]  /*02d0*/  IMAD.MOV R0, RZ, RZ, -R3 ;  /* 0x000000ffff007224 */ /* 0x000fc800078e0a03 */
[----:B------:R-:W-:Y:S01]  /*02e0*/  IMAD R0, R7, R0, UR4 ;  /* 0x0000000407007e24 */ /* 0x000fe2000f8e0200 */
[----:B------:R-:W0:Y:S04]  /*02f0*/  LDCU UR4, c[0x0][0x390] ;  /* 0x00007200ff0477ac */ /* 0x000e280008000800 */
[----:B------:R-:W-:-:S13]  /*0300*/  ISETP.GE.U32.AND P0, PT, R0, R7, PT ;  /* 0x000000070000720c */ /* 0x000fda0003f06070 */
[----:B------:R-:W-:Y:S01]  /*0310*/  @P0 IADD3 R0, PT, PT, -R7, R0, RZ ;  /* 0x0000000007000210 */ /* 0x000fe20007ffe1ff */
[----:B0-----:R-:W-:-:S03]  /*0320*/  IMAD.U32 R9, RZ, RZ, UR4 ;  /* 0x00000004ff097e24 */ /* 0x001fc6000f8e00ff */
[----:B------:R-:W-:-:S13]  /*0330*/  ISETP.GE.U32.AND P0, PT, R0, R7, PT ;  /* 0x000000070000720c */ /* 0x000fda0003f06070 */
[----:B------:R-:W-:Y:S01]  /*0340*/  @P0 IMAD.IADD R0, R0, 0x1, -R7 ;  /* 0x0000000100000824 */ /* 0x000fe200078e0a07 */
[----:B------:R-:W-:-:S04]  /*0350*/  @!P1 LOP3.LUT R0, RZ, R7, RZ, 0x33, !PT ;  /* 0x00000007ff009212 */ /* 0x000fc800078e33ff */
[----:B------:R-:W-:Y:S01]  /*0360*/  MOV R7, R0 ;  /* 0x0000000000077202 */ /* 0x000fe20000000f00 */
[----:B------:R-:W-:Y:S06]  /*0370*/  BRA `(.L_x_7) ;  /* 0x0000000000bc7947 */ /* 0x000fec0003800000 */
.L_x_6:
[----:B------:R-:W0:Y:S01]  /*0380*/  LDC.64 R4, c[0x0][0x388] ;  /* 0x0000e200ff047b82 */ /* 0x000e220000000a00 */
[----:B------:R-:W1:Y:S01]  /*0390*/  LDCU UR5, c[0x0][0x390] ;  /* 0x00007200ff0577ac */ /* 0x000e620008000800 */
[----:B0-----:R-:W-:Y:S02]  /*03a0*/  IABS R0, R4 ;  /* 0x0000000400007213 */ /* 0x001fe40000000000 */
[----:B------:R-:W-:Y:S02]  /*03b0*/  IABS R8, R5 ;  /* 0x0000000500087213 */ /* 0x000fe40000000000 */
[----:B------:R-:W0:Y:S08]  /*03c0*/  I2F.RP R6, R0 ;  /* 0x0000000000067306 */ /* 0x000e300000209400 */
[----:B0-----:R-:W0:Y:S02]  /*03d0*/  MUFU.RCP R6, R6 ;  /* 0x0000000600067308 */ /* 0x001e240000001000 */
[----:B0-----:R-:W-:-:S06]  /*03e0*/  VIADD R2, R6, 0xffffffe ;  /* 0x0ffffffe06027836 */ /* 0x001fcc0000000000 */
[----:B------:R0:W2:Y:S02]  /*03f0*/  F2I.FTZ.U32.TRUNC.NTZ R3, R2 ;  /* 0x0000000200037305 */ /* 0x0000a4000021f000 */
[----:B0-----:R-:W-:Y:S02]  /*0400*/  HFMA2 R2, -RZ, RZ, 0, 0 ;  /* 0x00000000ff027431 */ /* 0x001fe400000001ff */
[----:B--2---:R-:W-:-:S04]  /*0410*/  IMAD.MOV R7, RZ, RZ, -R3 ;  /* 0x000000ffff077224 */ /* 0x004fc800078e0a03 */
[----:B------:R-:W-:-:S04]  /*0420*/  IMAD R7, R7, R0, RZ ;  /* 0x0000000007077224 */ /* 0x000fc800078e02ff */
[----:B------:R-:W-:-:S04]  /*0430*/  IMAD.HI.U32 R7, R3, R7, R2 ;  /* 0x0000000703077227 */ /* 0x000fc800078e0002 */
[----:B------:R-:W-:Y:S02]  /*0440*/  IMAD.MOV.U32 R3, RZ, RZ, R8 ;  /* 0x000000ffff037224 */ /* 0x000fe400078e0008 */
[----:B------:R-:W1:Y:S02]  /*0450*/  S2R R8, SR_CTAID.Y ;  /* 0x0000000000087919 */ /* 0x000e640000002600 */
        /* <DEDUP_REMOVED lines=8> */
[----:B------:R-:W-:Y:S02]  /*04e0*/  LOP3.LUT R0, R5, R4, RZ, 0x3c, !PT ;  /* 0x0000000405007212 */ /* 0x000fe400078e3cff */
[----:B-1----:R-:W-:Y:S02]  /*04f0*/  IADD3.X R8, PT, PT, R8, UR5, RZ, PT, !PT ;  /* 0x0000000508087c10 */ /* 0x002fe4000bffe4ff */
[----:B------:R-:W-:-:S07]  /*0500*/  ISETP.GE.AND P0, PT, R0, RZ, PT ;  /* 0x000000ff0000720c */ /* 0x000fce0003f06270 */
[----:B------:R-:W-:-:S06]  /*0510*/  @P1 VIADD R9, R9, 0x1 ;  /* 0x0000000109091836 */ /* 0x000fcc0000000000 */
[----:B------:R-:W-:Y:S02]  /*0520*/  @!P0 IADD3 R9, PT, PT, -R9, RZ, RZ ;  /* 0x000000ff09098210 */ /* 0x000fe40007ffe1ff */
[----:B------:R-:W-:-:S04]  /*0530*/  @!P2 LOP3.LUT R9, RZ, R4, RZ, 0x33, !PT ;  /* 0x00000004ff09a212 */ /* 0x000fc800078e33ff */
[----:B------:R-:W0:Y:S01]  /*0540*/  I2F.U32.RP R0, R9 ;  /* 0x0000000900007306 */ /* 0x000e220000209000 */
[----:B------:R-:W-:-:S07]  /*0550*/  ISETP.NE.U32.AND P1, PT, R9, RZ, PT ;  /* 0x000000ff0900720c */ /* 0x000fce0003f25070 */
[----:B0-----:R-:W0:Y:S02]  /*0560*/  MUFU.RCP R0, R0 ;  /* 0x0000000000007308 */ /* 0x001e240000001000 */
[----:B0-----:R-:W-:-:S06]  /*0570*/  VIADD R2, R0, 0xffffffe ;  /* 0x0ffffffe00027836 */ /* 0x001fcc0000000000 */
[----:B------:R0:W1:Y:S02]  /*0580*/  F2I.FTZ.U32.TRUNC.NTZ R3, R2 ;  /* 0x0000000200037305 */ /* 0x000064000021f000 */
[----:B0-----:R-:W-:Y:S01]  /*0590*/  MOV R2, RZ ;  /* 0x000000ff00027202 */ /* 0x001fe20000000f00 */
[----:B-1----:R-:W-:-:S04]  /*05a0*/  IMAD R6, R9, R3, RZ ;  /* 0x0000000309067224 */ /* 0x002fc800078e02ff */
[----:B------:R-:W-:-:S04]  /*05b0*/  IMAD.MOV R7, RZ, RZ, -R6 ;  /* 0x000000ffff077224 */ /* 0x000fc800078e0a06 */
[----:B------:R-:W-:Y:S02]  /*05c0*/  IMAD.HI.U32 R3, R3, R7, R2 ;  /* 0x0000000703037227 */ /* 0x000fe400078e0002 */
[----:B------:R-:W0:Y:S04]  /*05d0*/  LDC R7, c[0x0][0x390] ;  /* 0x0000e400ff077b82 */ /* 0x000e280000000800 */
[----:B------:R-:W-:-:S04]  /*05e0*/  IMAD.HI.U32 R3, R3, R8, RZ ;  /* 0x0000000803037227 */ /* 0x000fc800078e00ff */
[----:B------:R-:W-:-:S04]  /*05f0*/  IMAD.MOV R0, RZ, RZ, -R3 ;  /* 0x000000ffff007224 */ /* 0x000fc800078e0a03 */
[----:B------:R-:W-:-:S05]  /*0600*/  IMAD R0, R9, R0, R8 ;  /* 0x0000000009007224 */ /* 0x000fca00078e0208 */
[----:B------:R-:W-:-:S13]  /*0610*/  ISETP.GE.U32.AND P0, PT, R0, R9, PT ;  /* 0x000000090000720c */ /* 0x000fda0003f06070 */
[----:B------:R-:W-:-:S05]  /*0620*/  @P0 IMAD.IADD R0, R0, 0x1, -R9 ;  /* 0x0000000100000824 */ /* 0x000fca00078e0a09 */
[----:B------:R-:W-:-:S13]  /*0630*/  ISETP.GE.U32.AND P0, PT, R0, R9, PT ;  /* 0x000000090000720c */ /* 0x000fda0003f06070 */
[----:B------:R-:W-:Y:S02]  /*0640*/  @P0 IADD3 R0, PT, PT, -R9, R0, RZ ;  /* 0x0000000009000210 */ /* 0x000fe40007ffe1ff */
[----:B------:R-:W-:-:S05]  /*0650*/  @!P1 LOP3.LUT R0, RZ, R9, RZ, 0x33, !PT ;  /* 0x00000009ff009212 */ /* 0x000fca00078e33ff */
[----:B0-----:R-:W-:-:S07]  /*0660*/  IMAD.MOV.U32 R9, RZ, RZ, R0 ;  /* 0x000000ffff097224 */ /* 0x001fce00078e0000 */
.L_x_7:
[----:B------:R-:W0:Y:S01]  /*0670*/  S2R R17, SR_TID.Y ;  /* 0x0000000000117919 */ /* 0x000e220000002200 */
[----:B------:R-:W1:Y:S01]  /*0680*/  LDC.64 R12, c[0x0][0x380] ;  /* 0x0000e000ff0c7b82 */ /* 0x000e620000000a00 */
[----:B------:R-:W2:Y:S01]  /*0690*/  S2R R11, SR_TID.X ;  /* 0x00000000000b7919 */ /* 0x000ea20000002100 */
[-CC-:B0-----:R-:W-:Y:S02]  /*06a0*/  IMAD R0, R7, R4.reuse, R17.reuse ;  /* 0x0000000407007224 */ /* 0x181fe400078e0211 */
[C---:B------:R-:W-:Y:S02]  /*06b0*/  IMAD R8, R4.reuse, UR5, R17 ;  /* 0x0000000504087c24 */ /* 0x040fe4000f8e0211 */
[--C-:B--2---:R-:W-:Y:S02]  /*06c0*/  IMAD R2, R9, R4, R11.reuse ;  /* 0x0000000409027224 */ /* 0x104fe400078e020b */
[----:B------:R-:W-:Y:S02]  /*06d0*/  IMAD R6, R4, UR5, R11 ;  /* 0x0000000504067c24 */ /* 0x000fe4000f8e020b */
[----:B------:R-:W-:-:S02]  /*06e0*/  IMAD R3, R0, R5, R2 ;  /* 0x0000000500037224 */ /* 0x000fc400078e0202 */
[-C--:B------:R-:W-:Y:S02]  /*06f0*/  IMAD R15, R0, R5.reuse, R6 ;  /* 0x00000005000f7224 */ /* 0x080fe400078e0206 */
[----:B------:R-:W-:Y:S02]  /*0700*/  IMAD R5, R8, R5, R2 ;  /* 0x0000000508057224 */ /* 0x000fe400078e0202 */
[----:B-1----:R-:W-:-:S04]  /*0710*/  IMAD.WIDE R2, R3, 0x4, R12 ;  /* 0x0000000403027825 */ /* 0x002fc800078e020c */
[--C-:B------:R-:W-:Y:S01]  /*0720*/  IMAD.WIDE R14, R15, 0x4, R12.reuse ;  /* 0x000000040f0e7825 */ /* 0x100fe200078e020c */
[----:B------:R-:W2:Y:S03]  /*0730*/  LDG.E R10, desc[UR6][R2.64] ;  /* 0x00000006020a7981 */ /* 0x000ea6000c1e1900 */
[----:B------:R-:W-:Y:S02]  /*0740*/  IMAD.WIDE R12, R5, 0x4, R12 ;  /* 0x00000004050c7825 */ /* 0x000fe400078e020c */
[----:B------:R-:W3:Y:S04]  /*0750*/  LDG.E R15, desc[UR6][R14.64] ;  /* 0x000000060e0f7981 */ /* 0x000ee8000c1e1900 */
[----:B------:R-:W4:Y:S01]  /*0760*/  LDG.E R13, desc[UR6][R12.64] ;  /* 0x000000060c0d7981 */ /* 0x000f22000c1e1900 */
[----:B------:R-:W0:Y:S01]  /*0770*/  S2UR UR5, SR_CgaCtaId ;  /* 0x00000000000579c3 */ /* 0x000e220000008800 */
[----:B------:R-:W-:Y:S01]  /*0780*/  IMAD.IADD R5, R17, 0x1, R4 ;  /* 0x0000000111057824 */ /* 0x000fe200078e0204 */
[----:B------:R-:W-:-:S04]  /*0790*/  UMOV UR4, 0x400 ;  /* 0x0000040000047882 */ /* 0x000fc80000000000 */
[CC--:B------:R-:W-:Y:S01]  /*07a0*/  IADD3 R6, PT, PT, R5.reuse, R4.reuse, RZ ;  /* 0x0000000405067210 */ /* 0x0c0fe20007ffe0ff */
[-C--:B------:R-:W-:Y:S01]  /*07b0*/  IMAD R0, R5, R4.reuse, RZ ;  /* 0x0000000405007224 */ /* 0x080fe200078e02ff */
[----:B------:R-:W-:Y:S01]  /*07c0*/  ISETP.GE.AND P0, PT, R4, 0x1, PT ;  /* 0x000000010400780c */ /* 0x000fe20003f06270 */
[-CC-:B------:R-:W-:Y:S02]  /*07d0*/  IMAD R5, R17, R4.reuse, R11.reuse ;  /* 0x0000000411057224 */ /* 0x180fe400078e020b */
[--C-:B------:R-:W-:Y:S02]  /*07e0*/  IMAD R8, R6, R4, R11.reuse ;  /* 0x0000000406087224 */ /* 0x100fe400078e020b */
[----:B------:R-:W-:Y:S01]  /*07f0*/  IMAD.IADD R6, R0, 0x1, R11 ;  /* 0x0000000100067824 */ /* 0x000fe200078e020b */
[----:B0-----:R-:W-:-:S06]  /*0800*/  ULEA UR4, UR5, UR4, 0x18 ;  /* 0x0000000405047291 */ /* 0x001fcc000f8ec0ff */
[----:B------:R-:W-:Y:S02]  /*0810*/  LEA R5, R5, UR4, 0x2 ;  /* 0x0000000405057c11 */ /* 0x000fe4000f8e10ff */
[----:B------:R-:W-:Y:S02]  /*0820*/  LEA R6, R6, UR4, 0x2 ;  /* 0x0000000406067c11 */ /* 0x000fe4000f8e10ff */
[----:B------:R-:W-:Y:S01]  /*0830*/  LEA R8, R8, UR4, 0x2 ;  /* 0x0000000408087c11 */ /* 0x000fe2000f8e10ff */
[----:B--2---:R0:W-:Y:S04]  /*0840*/  STS [R5], R10 ;  /* 0x0000000a05007388 */ /* 0x0041e80000000800 */
[----:B---3--:R0:W-:Y:S04]  /*0850*/  STS [R6], R15 ;  /* 0x0000000f06007388 */ /* 0x0081e80000000800 */
[----:B----4-:R0:W-:Y:S01]  /*0860*/  STS [R8], R13 ;  /* 0x0000000d08007388 */ /* 0x0101e20000000800 */
[----:B------:R-:W-:Y:S06]  /*0870*/  BAR.SYNC.DEFER_BLOCKING 0x0 ;  /* 0x0000000000007b1d */ /* 0x000fec0000010000 */
[----:B------:R-:W-:Y:S05]  /*0880*/  @!P0 BRA `(.L_x_8) ;  /* 0x0000000400c08947 */ /* 0x000fea0003800000 */
[C---:B------:R-:W-:Y:S01]  /*0890*/  ISETP.GE.U32.AND P0, PT, R4.reuse, 0x4, PT ;  /* 0x000000040400780c */ /* 0x040fe20003f06070 */
[----:B0-----:R-:W-:Y:S01]  /*08a0*/  IMAD.MOV.U32 R13, RZ, RZ, RZ ;  /* 0x000000ffff0d7224 */ /* 0x001fe200078e00ff */
[----:B------:R-:W-:-:S11]  /*08b0*/  LOP3.LUT R10, R4, 0x3, RZ, 0xc0, !PT ;  /* 0x00000003040a7812 */ /* 0x000fd600078ec0ff */
[----:B------:R-:W-:Y:S05]  /*08c0*/  @!P0 BRA `(.L_x_9) ;  /* 0x0000000400388947 */ /* 0x000fea0003800000 */
[----:B------:R0:W1:Y:S01]  /*08d0*/  LDS R23, [R5] ;  /* 0x0000000005177984 */ /* 0x0000620000000800 */
[----:B------:R-:W2:Y:S01]  /*08e0*/  LDC R12, c[0x0][0x388] ;  /* 0x0000e200ff0c7b82 */ /* 0x000ea20000000800 */
[C---:B------:R-:W-:Y:S01]  /*08f0*/  LOP3.LUT R13, R4.reuse, 0x7ffffffc, RZ, 0xc0, !PT ;  /* 0x7ffffffc040d7812 */ /* 0x040fe200078ec0ff */
[----:B------:R-:W-:Y:S01]  /*0900*/  IMAD R14, R4, R4, RZ ;  /* 0x00000004040e7224 */ /* 0x000fe200078e02ff */
[----:B------:R-:W-:Y:S01]  /*0910*/  LEA R18, R0, UR4, 0x2 ;  /* 0x0000000400127c11 */ /* 0x000fe2000f8e10ff */
[----:B------:R-:W3:Y:S01]  /*0920*/  LDCU UR5, c[0x0][0x390] ;  /* 0x00007200ff0577ac */ /* 0x000ee20008000800 */
[C---:B------:R-:W-:Y:S01]  /*0930*/  LEA R15, R4.reuse, 0x4, 0x3 ;  /* 0x00000004040f7811 */ /* 0x040fe200078e18ff */
[----:B------:R-:W-:Y:S01]  /*0940*/  IMAD.MOV R16, RZ, RZ, -R13 ;  /* 0x000000ffff107224 */ /* 0x000fe200078e0a0d */
[C---:B------:R-:W-:Y:S02]  /*0950*/  LEA R17, R4.reuse, 0x8, 0x3 ;  /* 0x0000000804117811 */ /* 0x040fe400078e18ff */
[----:B------:R-:W-:-:S02]  /*0960*/  LEA R19, R4, 0xc, 0x3 ;  /* 0x0000000c04137811 */ /* 0x000fc400078e18ff */
[----:B------:R-:W-:Y:S02]  /*0970*/  LEA R21, R11, UR4, 0x2 ;  /* 0x000000040b157c11 */ /* 0x000fe4000f8e10ff */
[----:B0-----:R-:W-:-:S07]  /*0980*/  IADD3 R18, PT, PT, R18, 0x8, RZ ;  /* 0x0000000812127810 */ /* 0x001fce0007ffe0ff */
.L_x_18:
[----:B------:R-:W-:Y:S01]  /*0990*/  IMAD R20, R14, 0x8, R21 ;  /* 0x000000080e147824 */ /* 0x000fe200078e0215 */
[----:B------:R-:W-:Y:S01]  /*09a0*/  LDS R4, [R18+-0x8] ;  /* 0xfffff80012047984 */ /* 0x000fe20000000800 */
[----:B------:R-:W-:Y:S03]  /*09b0*/  BSSY.RECONVERGENT B0, `(.L_x_10) ;  /* 0x000000e000007945 */ /* 0x000fe60003800200 */
[----:B0-----:R-:W0:Y:S02]  /*09c0*/  LDS R25, [R20] ;  /* 0x0000000014197984 */ /* 0x001e240000000800 */
[----:B0-----:R-:W-:Y:S01]  /*09d0*/  IADD3 R24, PT, PT, R4, R25, RZ ;  /* 0x0000001904187210 */ /* 0x001fe20007ffe0ff */
[----:B--2---:R-:W-:-:S03]  /*09e0*/  IMAD.MOV.U32 R4, RZ, RZ, R12 ;  /* 0x000000ffff047224 */ /* 0x004fc600078e000c */
[----:B-1----:R-:W-:Y:S01]  /*09f0*/  ISETP.GT.AND P0, PT, R23, R24, PT ;  /* 0x000000181700720c */ /* 0x002fe20003f04270 */
[----:B------:R-:W-:-:S12]  /*0a00*/  IMAD R22, R15, R4, R21 ;  /* 0x000000040f167224 */ /* 0x000fd800078e0215 */
[----:B----4-:R-:W-:Y:S05]  /*0a10*/  @!P0 BRA `(.L_x_11) ;  /* 0x00000000001c8947 */ /* 0x010fea0003800000 */
[----:B---3--:R-:W-:Y:S01]  /*0a20*/  ISETP.NE.AND P0, PT, R7, UR5, PT ;  /* 0x0000000507007c0c */ /* 0x008fe2000bf05270 */
[----:B------:R-:W-:Y:S01]  /*0a30*/  IMAD.MOV.U32 R23, RZ, RZ, R24 ;  /* 0x000000ffff177224 */ /* 0x000fe200078e0018 */
[----:B------:R-:W-:Y:S11]  /*0a40*/  STS [R5], R24 ;  /* 0x0000001805007388 */ /* 0x000ff60000000800 */
[----:B------:R-:W-:Y:S04]  /*0a50*/  @!P0 STS [R8], R24 ;  /* 0x0000001808008388 */ /* 0x000fe80000000800 */
[----:B------:R-:W0:Y:S01]  /*0a60*/  @!P0 LDS R23, [R5] ;  /* 0x0000000005178984 */ /* 0x000e220000000800 */
[----:B------:R-:W-:-:S13]  /*0a70*/  ISETP.NE.AND P0, PT, R9, UR5, PT ;  /* 0x0000000509007c0c */ /* 0x000fda000bf05270 */
[----:B0-----:R0:W-:Y:S02]  /*0a80*/  @!P0 STS [R6], R23 ;  /* 0x0000001706008388 */ /* 0x0011e40000000800 */
.L_x_11:
[----:B---3--:R-:W-:Y:S05]  /*0a90*/  BSYNC.RECONVERGENT B0 ;  /* 0x0000000000007941 */ /* 0x008fea0003800200 */
.L_x_10:
[----:B------:R-:W-:Y:S01]  /*0aa0*/  LDS R25, [R22] ;  /* 0x0000000016197984 */ /* 0x000fe20000000800 */
[----:B------:R-:W-:Y:S01]  /*0ab0*/  BSSY.RECONVERGENT B0, `(.L_x_12) ;  /* 0x000000d000007945 */ /* 0x000fe20003800200 */
[----:B------:R-:W-:Y:S02]  /*0ac0*/  IMAD R24, R17, R4, R21 ;  /* 0x0000000411187224 */ /* 0x000fe400078e0215 */
[----:B------:R-:W1:Y:S02]  /*0ad0*/  LDS R20, [R18+-0x4] ;  /* 0xfffffc0012147984 */ /* 0x000e640000000800 */
[----:B-1----:R-:W-:-:S04]  /*0ae0*/  IADD3 R20, PT, PT, R20, R25, RZ ;  /* 0x0000001914147210 */ /* 0x002fc80007ffe0ff */
[----:B------:R-:W-:-:S13]  /*0af0*/  ISETP.GT.AND P0, PT, R23, R20, PT ;  /* 0x000000141700720c */ /* 0x000fda0003f04270 */
[----:B------:R1:W2:Y:S01]  /*0b00*/  @!P0 LDS R20, [R5] ;  /* 0x0000000005148984 */ /* 0x0002a20000000800 */
[----:B------:R-:W-:Y:S05]  /*0b10*/  @!P0 BRA `(.L_x_13) ;  /* 0x0000000000188947 */ /* 0x000fea0003800000 */
[----:B------:R-:W-:Y:S01]  /*0b20*/  ISETP.NE.AND P0, PT, R7, UR5, PT ;  /* 0x0000000507007c0c */ /* 0x000fe2000bf05270 */
[----:B--2---:R-:W-:-:S12]  /*0b30*/  STS [R5], R20 ;  /* 0x0000001405007388 */ /* 0x004fd80000000800 */
[----:B------:R-:W-:Y:S04]  /*0b40*/  @!P0 STS [R8], R20 ;  /* 0x0000001408008388 */ /* 0x000fe80000000800 */
[----:B------:R-:W2:Y:S01]  /*0b50*/  @!P0 LDS R20, [R5] ;  /* 0x0000000005148984 */ /* 0x000ea20000000800 */
[----:B------:R-:W-:-:S13]  /*0b60*/  ISETP.NE.AND P0, PT, R9, UR5, PT ;  /* 0x0000000509007c0c */ /* 0x000fda000bf05270 */
[----:B--2---:R3:W-:Y:S02]  /*0b70*/  @!P0 STS [R6], R20 ;  /* 0x0000001406008388 */ /* 0x0047e40000000800 */
.L_x_13:
[----:B------:R-:W-:Y:S05]  /*0b80*/  BSYNC.RECONVERGENT B0 ;  /* 0x0000000000007941 */ /* 0x000fea0003800200 */
.L_x_12:
[----:B------:R-:W-:Y:S01]  /*0b90*/  LDS R24, [R24] ;  /* 0x0000000018187984 */ /* 0x000fe20000000800 */
[----:B------:R-:W-:Y:S01]  /*0ba0*/  BSSY.RECONVERGENT B0, `(.L_x_14) ;  /* 0x000000d000007945 */ /* 0x000fe20003800200 */
[----:B------:R-:W-:Y:S02]  /*0bb0*/  IMAD R22, R19, R4, R21 ;  /* 0x0000000413167224 */ /* 0x000fe400078e0215 */
[----:B0-----:R-:W0:Y:S02]  /*0bc0*/  LDS R23, [R18] ;  /* 0x0000000012177984 */ /* 0x001e240000000800 */
[----:B0-----:R-:W-:-:S05]  /*0bd0*/  IMAD.IADD R23, R23, 0x1, R24 ;  /* 0x0000000117177824 */ /* 0x001fca00078e0218 */
[----:B--2---:R-:W-:-:S13]  /*0be0*/  ISETP.GT.AND P0, PT, R20, R23, PT ;  /* 0x000000171400720c */ /* 0x004fda0003f04270 */
        /* <DEDUP_REMOVED lines=8> */
.L_x_15:
[----:B------:R-:W-:Y:S05]  /*0c70*/  BSYNC.RECONVERGENT B0 ;  /* 0x0000000000007941 */ /* 0x000fea0003800200 */
.L_x_14:
[----:B------:R-:W-:Y:S01]  /*0c80*/  LDS R25, [R22] ;  /* 0x0000000016197984 */ /* 0x000fe20000000800 */
[----:B------:R-:W-:Y:S01]  /*0c90*/  VIADD R16, R16, 0x4 ;  /* 0x0000000410107836 */ /* 0x000fe20000000000 */
[----:B------:R-:W-:Y:S02]  /*0ca0*/  BSSY.RECONVERGENT B0, `(.L_x_16) ;  /* 0x000000d000007945 */ /* 0x000fe40003800200 */
[----:B---3--:R-:W3:Y:S02]  /*0cb0*/  LDS R20, [R18+0x4] ;  /* 0x0000040012147984 */ /* 0x008ee40000000800 */
[----:B------:R-:W-:Y:S02]  /*0cc0*/  ISETP.NE.AND P0, PT, R16, RZ, PT ;  /* 0x000000ff1000720c */ /* 0x000fe40003f05270 */
[----:B---3--:R-:W-:-:S04]  /*0cd0*/  IADD3 R20, PT, PT, R20, R25, RZ ;  /* 0x0000001914147210 */ /* 0x008fc80007ffe0ff */
[----:B--2---:R-:W-:-:S13]  /*0ce0*/  ISETP.GT.AND P1, PT, R23, R20, PT ;  /* 0x000000141700720c */ /* 0x004fda0003f24270 */
[----:B------:R-:W-:Y:S05]  /*0cf0*/  @!P1 BRA `(.L_x_17) ;  /* 0x00000000001c9947 */ /* 0x000fea0003800000 */
[----:B------:R-:W-:Y:S01]  /*0d00*/  ISETP.NE.AND P1, PT, R7, UR5, PT ;  /* 0x0000000507007c0c */ /* 0x000fe2000bf25270 */
[----:B----4-:R-:W-:Y:S01]  /*0d10*/  IMAD.MOV.U32 R23, RZ, RZ, R20 ;  /* 0x000000ffff177224 */ /* 0x010fe200078e0014 */
[----:B------:R-:W-:Y:S01]  /*0d20*/  ISETP.NE.AND P2, PT, R9, UR5, PT ;  /* 0x0000000509007c0c */ /* 0x000fe2000bf45270 */
[----:B------:R-:W-:Y:S10]  /*0d30*/  STS [R5], R20 ;  /* 0x0000001405007388 */ /* 0x000ff40000000800 */
[----:B------:R-:W-:Y:S04]  /*0d40*/  @!P1 STS [R8], R20 ;  /* 0x0000001408009388 */ /* 0x000fe80000000800 */
[----:B------:R-:W2:Y:S04]  /*0d50*/  @!P2 LDS R23, [R5] ;  /* 0x000000000517a984 */ /* 0x000ea80000000800 */
[----:B--2---:R2:W-:Y:S02]  /*0d60*/  @!P2 STS [R6], R23 ;  /* 0x000000170600a388 */ /* 0x0045e40000000800 */
.L_x_17:
[----:B------:R-:W-:Y:S05]  /*0d70*/  BSYNC.RECONVERGENT B0 ;  /* 0x0000000000007941 */ /* 0x000fea0003800200 */
.L_x_16:
[----:B------:R-:W-:Y:S01]  /*0d80*/  IMAD R21, R4, 0x10, R21 ;  /* 0x0000001004157824 */ /* 0x000fe200078e0215 */
[----:B------:R-:W-:Y:S01]  /*0d90*/  IADD3 R18, PT, PT, R18, 0x10, RZ ;  /* 0x0000001012127810 */ /* 0x000fe20007ffe0ff */
[----:B------:R-:W-:Y:S06]  /*0da0*/  @P0 BRA `(.L_x_18) ;  /* 0xfffffff800f80947 */ /* 0x000fec000383ffff */
.L_x_9:
[----:B------:R-:W-:-:S13]  /*0db0*/  ISETP.NE.AND P0, PT, R10, RZ, PT ;  /* 0x000000ff0a00720c */ /* 0x000fda0003f05270 */
[----:B------:R-:W-:Y:S05]  /*0dc0*/  @!P0 BRA `(.L_x_8) ;  /* 0x0000000000708947 */ /* 0x000fea0003800000 */
[----:B------:R3:W0:Y:S01]  /*0dd0*/  LDS R15, [R5] ;  /* 0x00000000050f7984 */ /* 0x0006220000000800 */
[----:B------:R-:W0:Y:S01]  /*0de0*/  LDC R17, c[0x0][0x388] ;  /* 0x0000e200ff117b82 */ /* 0x000e220000000800 */
[--C-:B------:R-:W-:Y:S01]  /*0df0*/  IMAD R12, R4, 0x2, R13.reuse ;  /* 0x00000002040c7824 */ /* 0x100fe200078e020d */
[----:B------:R-:W-:Y:S01]  /*0e00*/  IADD3 R10, PT, PT, -R10, RZ, RZ ;  /* 0x000000ff0a0a7210 */ /* 0x000fe20007ffe1ff */
[----:B------:R-:W-:Y:S01]  /*0e10*/  IMAD.IADD R0, R0, 0x1, R13 ;  /* 0x0000000100007824 */ /* 0x000fe200078e020d */
[----:B------:R-:W0:Y:S01]  /*0e20*/  LDCU UR5, c[0x0][0x390] ;  /* 0x00007200ff0577ac */ /* 0x000e220008000800 */
[----:B------:R-:W-:-:S03]  /*0e30*/  IMAD R12, R12, R4, R11 ;  /* 0x000000040c0c7224 */ /* 0x000fc600078e020b */
[----:B------:R-:W-:Y:S02]  /*0e40*/  LEA R4, R0, UR4, 0x2 ;  /* 0x0000000400047c11 */ /* 0x000fe4000f8e10ff */
[----:B---3--:R-:W-:-:S07]  /*0e50*/  LEA R0, R12, UR4, 0x2 ;  /* 0x000000040c007c11 */ /* 0x008fce000f8e10ff */
.L_x_21:
[----:B------:R-:W-:Y:S01]  /*0e60*/  LDS R11, [R4] ;  /* 0x00000000040b7984 */ /* 0x000fe20000000800 */
[----:B------:R-:W-:Y:S01]  /*0e70*/  VIADD R10, R10, 0x1 ;  /* 0x000000010a0a7836 */ /* 0x000fe20000000000 */
[----:B------:R-:W-:Y:S02]  /*0e80*/  BSSY.RECONVERGENT B0, `(.L_x_19) ;  /* 0x000000d000007945 */ /* 0x000fe40003800200 */
[----:B------:R-:W3:Y:S02]  /*0e90*/  LDS R12, [R0] ;  /* 0x00000000000c7984 */ /* 0x000ee40000000800 */
[----:B------:R-:W-:Y:S01]  /*0ea0*/  ISETP.NE.AND P0, PT, R10, RZ, PT ;  /* 0x000000ff0a00720c */ /* 0x000fe20003f05270 */
[----:B---3--:R-:W-:-:S05]  /*0eb0*/  IMAD.IADD R12, R11, 0x1, R12 ;  /* 0x000000010b0c7824 */ /* 0x008fca00078e020c */
[----:B0-----:R-:W-:-:S13]  /*0ec0*/  ISETP.GT.AND P1, PT, R15, R12, PT ;  /* 0x0000000c0f00720c */ /* 0x001fda0003f24270 */
[----:B------:R-:W-:Y:S05]  /*0ed0*/  @!P1 BRA `(.L_x_20) ;  /* 0x00000000001c9947 */ /* 0x000fea0003800000 */
[----:B------:R-:W-:Y:S01]  /*0ee0*/  ISETP.NE.AND P1, PT, R7, UR5, PT ;  /* 0x0000000507007c0c */ /* 0x000fe2000bf25270 */
[----:B------:R-:W-:Y:S01]  /*0ef0*/  STS [R5], R12 ;  /* 0x0000000c05007388 */ /* 0x000fe20000000800 */
[----:B------:R-:W-:Y:S02]  /*0f00*/  ISETP.NE.AND P2, PT, R9, UR5, PT ;  /* 0x0000000509007c0c */ /* 0x000fe4000bf45270 */
[----:B------:R-:W-:-:S09]  /*0f10*/  MOV R15, R12 ;  /* 0x0000000c000f7202 */ /* 0x000fd20000000f00 */
[----:B------:R-:W-:Y:S04]  /*0f20*/  @!P1 STS [R8], R12 ;  /* 0x0000000c08009388 */ /* 0x000fe80000000800 */
[----:B------:R-:W0:Y:S04]  /*0f30*/  @!P2 LDS R15, [R5] ;  /* 0x00000000050fa984 */ /* 0x000e280000000800 */
[----:B0-----:R0:W-:Y:S02]  /*0f40*/  @!P2 STS [R6], R15 ;  /* 0x0000000f0600a388 */ /* 0x0011e40000000800 */
.L_x_20:
[----:B------:R-:W-:Y:S05]  /*0f50*/  BSYNC.RECONVERGENT B0 ;  /* 0x0000000000007941 */ /* 0x000fea0003800200 */
.L_x_19:
[----:B------:R-:W-:Y:S01]  /*0f60*/  VIADD R4, R4, 0x4 ;  /* 0x0000000404047836 */ /* 0x000fe20000000000 */
[----:B------:R-:W-:Y:S01]  /*0f70*/  LEA R0, R17, R0, 0x2 ;  /* 0x0000000011007211 */ /* 0x000fe200078e10ff */
[----:B------:R-:W-:Y:S06]  /*0f80*/  @P0 BRA `(.L_x_21) ;  /* 0xfffffffc00b40947 */ /* 0x000fec000383ffff */
.L_x_8:
[----:B01----:R-:W0:Y:S04]  /*0f90*/  LDS R5, [R5] ;  /* 0x0000000005057984 */ /* 0x003e280000000800 */
[----:B0-----:R-:W-:Y:S01]  /*0fa0*/  STG.E desc[UR6][R2.64], R5 ;  /* 0x0000000502007986 */ /* 0x001fe2000c101906 */
[----:B------:R-:W-:Y:S06]  /*0fb0*/  BAR.SYNC.DEFER_BLOCKING 0x0 ;  /* 0x0000000000007b1d */ /* 0x000fec0000010000 */
[----:B------:R-:W-:Y:S05]  /*0fc0*/  EXIT ;  /* 0x000000000000794d */ /* 0x000fea0003800000 */
.L_x_22:
        /* <DEDUP_REMOVED lines=11> */
.L_x_30:


//--------------------- .text._Z6phase1Piiii      --------------------------
	.section	.text._Z6phase1Piiii,"ax",@progbits
	.align	128
        .global         _Z6phase1Piiii
        .type           _Z6phase1Piiii,@function
        .size           _Z6phase1Piiii,(.L_x_31 - _Z6phase1Piiii)
        .other          _Z6phase1Piiii,@"STO_CUDA_ENTRY STV_DEFAULT"
_Z6phase1Piiii:
.text._Z6phase1Piiii:
[----:B------:R-:W-:Y:S01]  /*0000*/  LDC R1, c[0x0][0x37c] ;  /* 0x0000df00ff017b82 */ /* 0x000fe20000000800 */
[----:B------:R-:W0:Y:S01]  /*0010*/  S2R R8, SR_TID.Y ;  /* 0x0000000000087919 */ /* 0x000e220000002200 */
[----:B------:R-:W1:Y:S06]  /*0020*/  LDCU.64 UR8, c[0x0][0x388] ;  /* 0x00007100ff0877ac */ /* 0x000e6c0008000a00 */
[----:B------:R-:W2:Y:S01]  /*0030*/  LDC.64 R2, c[0x0][0x380] ;  /* 0x0000e000ff027b82 */ /* 0x000ea20000000a00 */
[----:B------:R-:W3:Y:S01]  /*0040*/  S2R R0, SR_TID.X ;  /* 0x0000000000007919 */ /* 0x000ee20000002100 */
[----:B------:R-:W0:Y:S01]  /*0050*/  LDCU UR4, c[0x0][0x390] ;  /* 0x00007200ff0477ac */ /* 0x000e220008000800 */
[----:B------:R-:W4:Y:S01]  /*0060*/  LDCU.64 UR6, c[0x0][0x358] ;  /* 0x00006b00ff0677ac */ /* 0x000f220008000a00 */
[----:B-1----:R-:W-:-:S04]  /*0070*/  IMAD.U32 R5, RZ, RZ, UR8 ;  /* 0x00000008ff057e24 */ /* 0x002fc8000f8e00ff */
[C---:B0-----:R-:W-:Y:S02]  /*0080*/  IMAD R4, R5.reuse, UR4, R8 ;  /* 0x0000000405047c24 */ /* 0x041fe4000f8e0208 */
[----:B---3--:R-:W-:-:S04]  /*0090*/  IMAD R7, R5, UR4, R0 ;  /* 0x0000000405077c24 */ /* 0x008fc8000f8e0200 */
[----:B------:R-:W-:-:S04]  /*00a0*/  IMAD R7, R4, UR9, R7 ;  /* 0x0000000904077c24 */ /* 0x000fc8000f8e0207 */
[----:B--2---:R-:W-:-:S05]  /*00b0*/  IMAD.WIDE R2, R7, 0x4, R2 ;  /* 0x0000000407027825 */ /* 0x004fca00078e0202 */
[----:B----4-:R-:W2:Y:S01]  /*00c0*/  LDG.E R9, desc[UR6][R2.64] ;  /* 0x0000000602097981 */ /* 0x010ea2000c1e1900 */
[----:B------:R-:W0:Y:S01]  /*00d0*/  S2UR UR5, SR_CgaCtaId ;  /* 0x00000000000579c3 */ /* 0x000e220000008800 */
[--C-:B------:R-:W-:Y:S01]  /*00e0*/  IMAD.IADD R4, R8, 0x1, R5.reuse ;  /* 0x0000000108047824 */ /* 0x100fe200078e0205 */
[----:B------:R-:W-:Y:S01]  /*00f0*/  UMOV UR4, 0x400 ;  /* 0x0000040000047882 */ /* 0x000fe20000000000 */
[----:B------:R-:W-:Y:S02]  /*0100*/  ISETP.GE.AND P0, PT, R5, 0x1, PT ;  /* 0x000000010500780c */ /* 0x000fe40003f06270 */
[C---:B------:R-:W-:Y:S02]  /*0110*/  IMAD.IADD R6, R4.reuse, 0x1, R5 ;  /* 0x0000000104067824 */ /* 0x040fe400078e0205 */
[-C--:B------:R-:W-:Y:S02]  /*0120*/  IMAD R7, R4, R5.reuse, RZ ;  /* 0x0000000504077224 */ /* 0x080fe400078e02ff */
[----:B------:R-:W-:-:S02]  /*0130*/  IMAD R4, R8, R5, R0 ;  /* 0x0000000508047224 */ /* 0x000fc400078e0200 */
[--C-:B------:R-:W-:Y:S02]  /*0140*/  IMAD R8, R6, R5, R0.reuse ;  /* 0x0000000506087224 */ /* 0x100fe400078e0200 */
[----:B------:R-:W-:Y:S01]  /*0150*/  IMAD.IADD R6, R7, 0x1, R0 ;  /* 0x0000000107067824 */ /* 0x000fe200078e0200 */
[----:B0-----:R-:W-:-:S06]  /*0160*/  ULEA UR4, UR5, UR4, 0x18 ;  /* 0x0000000405047291 */ /* 0x001fcc000f8ec0ff */
[----:B------:R-:W-:Y:S02]  /*0170*/  LEA R4, R4, UR4, 0x2 ;  /* 0x0000000404047c11 */ /* 0x000fe4000f8e10ff */
[----:B------:R-:W-:Y:S02]  /*0180*/  LEA R6, R6, UR4, 0x2 ;  /* 0x0000000406067c11 */ /* 0x000fe4000f8e10ff */
[----:B------:R-:W-:Y:S01]  /*0190*/  LEA R8, R8, UR4, 0x2 ;  /* 0x0000000408087c11 */ /* 0x000fe2000f8e10ff */
[----:B--2---:R0:W-:Y:S04]  /*01a0*/  STS [R4], R9 ;  /* 0x0000000904007388 */ /* 0x0041e80000000800 */
[----:B------:R0:W-:Y:S04]  /*01b0*/  STS [R6], R9 ;  /* 0x0000000906007388 */ /* 0x0001e80000000800 */
[----:B------:R0:W-:Y:S01]  /*01c0*/  STS [R8], R9 ;  /* 0x0000000908007388 */ /* 0x0001e20000000800 */
[----:B------:R-:W-:Y:S06]  /*01d0*/  BAR.SYNC.DEFER_BLOCKING 0x0 ;  /* 0x0000000000007b1d */ /* 0x000fec0000010000 */
[----:B------:R-:W-:Y:S05]  /*01e0*/  @!P0 BRA `(.L_x_23) ;  /* 0x0000000800d88947 */ /* 0x000fea0003800000 */
[C---:B------:R-:W-:Y:S01]  /*01f0*/  ISETP.GE.U32.AND P1, PT, R5.reuse, 0x8, PT ;  /* 0x000000080500780c */ /* 0x040fe20003f26070 */
[----:B------:R-:W-:Y:S01]  /*0200*/  HFMA2 R10, -RZ, RZ, 0, 0 ;  /* 0x00000000ff0a7431 */ /* 0x000fe200000001ff */
[----:B------:R-:W-:-:S04]  /*0210*/  LOP3.LUT R17, R5, 0x7, RZ, 0xc0, !PT ;  /* 0x0000000705117812 */ /* 0x000fc800078ec0ff */
[----:B------:R-:W-:-:S07]  /*0220*/  ISETP.NE.AND P0, PT, R17, RZ, PT ;  /* 0x000000ff1100720c */ /* 0x000fce0003f05270 */
[----:B------:R-:W-:Y:S06]  /*0230*/  @!P1 BRA `(.L_x_24) ;  /* 0x0000000400589947 */ /* 0x000fec0003800000 */
[----:B0-----:R0:W1:Y:S01]  /*0240*/  LDS R9, [R4] ;  /* 0x0000000004097984 */ /* 0x0010620000000800 */
[----:B------:R-:W2:Y:S01]  /*0250*/  LDC R11, c[0x0][0x388] ;  /* 0x0000e200ff0b7b82 */ /* 0x000ea20000000800 */
[----:B------:R-:W-:Y:S01]  /*0260*/  IMAD R13, R5, R5, RZ ;  /* 0x00000005050d7224 */ /* 0x000fe200078e02ff */
[----:B------:R-:W-:Y:S02]  /*0270*/  LEA R12, R7, UR4, 0x2 ;  /* 0x00000004070c7c11 */ /* 0x000fe4000f8e10ff */
[----:B------:R-:W-:Y:S01]  /*0280*/  LOP3.LUT R10, R5, 0x7ffffff8, RZ, 0xc0, !PT ;  /* 0x7ffffff8050a7812 */ /* 0x000fe200078ec0ff */
[----:B------:R-:W-:Y:S02]  /*0290*/  IMAD R14, R13, 0x2, R0 ;  /* 0x000000020d0e7824 */ /* 0x000fe400078e0200 */
[----:B------:R-:W-:Y:S02]  /*02a0*/  VIADD R12, R12, 0x10 ;  /* 0x000000100c0c7836 */ /* 0x000fe40000000000 */
[----:B------:R-:W-:Y:S01]  /*02b0*/  IMAD.MOV R13, RZ, RZ, -R10 ;  /* 0x000000ffff0d7224 */ /* 0x000fe200078e0a0a */
[----:B0-----:R-:W-:-:S07]  /*02c0*/  LEA R14, R14, UR4, 0x2 ;  /* 0x000000040e0e7c11 */ /* 0x001fce000f8e10ff */
.L_x_25:
[----:B------:R-:W-:Y:S01]  /*02d0*/  LDS R5, [R12+-0x10] ;  /* 0xfffff0000c057984 */ /* 0x000fe20000000800 */
[----:B------:R-:W-:-:S03]  /*02e0*/  IADD3 R13, PT, PT, R13, 0x8, RZ ;  /* 0x000000080d0d7810 */ /* 0x000fc60007ffe0ff */
[----:B------:R-:W0:Y:S02]  /*02f0*/  LDS R16, [R14] ;  /* 0x000000000e107984 */ /* 0x000e240000000800 */
[----:B0-----:R-:W-:Y:S01]  /*0300*/  IADD3 R19, PT, PT, R5, R16, RZ ;  /* 0x0000001005137210 */ /* 0x001fe20007ffe0ff */
[----:B--2---:R-:W-:-:S03]  /*0310*/  IMAD.MOV.U32 R5, RZ, RZ, R11 ;  /* 0x000000ffff057224 */ /* 0x004fc600078e000b */
[----:B-1----:R-:W-:Y:S01]  /*0320*/  ISETP.GT.AND P1, PT, R9, R19, PT ;  /* 0x000000130900720c */ /* 0x002fe20003f24270 */
[C-C-:B------:R-:W-:Y:S02]  /*0330*/  IMAD R18, R5.reuse, 0x4, R14.reuse ;  /* 0x0000000405127824 */ /* 0x140fe400078e020e */
[----:B------:R-:W-:-:S03]  /*0340*/  IMAD R14, R5, 0x20, R14 ;  /* 0x00000020050e7824 */ /* 0x000fc600078e020e */
[----:B------:R-:W-:-:S07]  /*0350*/  LEA R20, R5, R18, 0x2 ;  /* 0x0000001205147211 */ /* 0x000fce00078e10ff */
[----:B------:R-:W-:Y:S04]  /*0360*/  @P1 STS [R4], R19 ;  /* 0x0000001304001388 */ /* 0x000fe80000000800 */
[----:B------:R-:W-:Y:S04]  /*0370*/  @P1 STS [R8], R19 ;  /* 0x0000001308001388 */ /* 0x000fe80000000800 */
[----:B------:R-:W0:Y:S04]  /*0380*/  @P1 LDS R9, [R4] ;  /* 0x0000000004091984 */ /* 0x000e280000000800 */
[----:B0-----:R-:W-:Y:S04]  /*0390*/  @P1 STS [R6], R9 ;  /* 0x0000000906001388 */ /* 0x001fe80000000800 */
[----:B------:R-:W-:Y:S04]  /*03a0*/  LDS R15, [R12+-0xc] ;  /* 0xfffff4000c0f7984 */ /* 0x000fe80000000800 */
[----:B------:R0:W1:Y:S02]  /*03b0*/  LDS R16, [R18] ;  /* 0x0000000012107984 */ /* 0x0000640000000800 */
[----:B0-----:R-:W-:-:S02]  /*03c0*/  IMAD R18, R5, 0x4, R20 ;  /* 0x0000000405127824 */ /* 0x001fc400078e0214 */
[----:B-1----:R-:W-:-:S05]  /*03d0*/  IMAD.IADD R21, R15, 0x1, R16 ;  /* 0x000000010f157824 */ /* 0x002fca00078e0210 */
[----:B------:R-:W-:-:S13]  /*03e0*/  ISETP.GT.AND P1, PT, R9, R21, PT ;  /* 0x000000150900720c */ /* 0x000fda0003f24270 */
[----:B------:R-:W-:Y:S04]  /*03f0*/  @P1 STS [R4], R21 ;  /* 0x0000001504001388 */ /* 0x000fe80000000800 */
[----:B------:R-:W-:Y:S04]  /*0400*/  @P1 STS [R8], R21 ;  /* 0x0000001508001388 */ /* 0x000fe80000000800 */
[----:B------:R-:W0:Y:S04]  /*0410*/  @P1 LDS R9, [R4] ;  /* 0x0000000004091984 */ /* 0x000e280000000800 */
[----:B0-----:R-:W-:Y:S04]  /*0420*/  @P1 STS [R6], R9 ;  /* 0x0000000906001388 */ /* 0x001fe80000000800 */
[----:B------:R-:W-:Y:S04]  /*0430*/  LDS R15, [R12+-0x8] ;  /* 0xfffff8000c0f7984 */ /* 0x000fe80000000800 */
[----:B------:R0:W1:Y:S02]  /*0440*/  LDS R16, [R20] ;  /* 0x0000000014107984 */ /* 0x0000640000000800 */
[----:B0-----:R-:W-:Y:S01]  /*0450*/  LEA R20, R5, R18, 0x2 ;  /* 0x0000001205147211 */ /* 0x001fe200078e10ff */
        /* <DEDUP_REMOVED lines=15> */
[----:B------:R-:W-:Y:S04]  /*0550*/  LDS R15, [R12] ;  /* 0x000000000c0f7984 */ /* 0x000fe80000000800 */
        /* <DEDUP_REMOVED lines=8> */
[----:B------:R-:W-:Y:S04]  /*05e0*/  LDS R15, [R12+0x4] ;  /* 0x000004000c0f7984 */ /* 0x000fe80000000800 */
[----:B------:R-:W0:Y:S02]  /*05f0*/  LDS R16, [R18] ;  /* 0x0000000012107984 */ /* 0x000e240000000800 */
[----:B0-----:R-:W-:-:S05]  /*0600*/  IMAD.IADD R21, R15, 0x1, R16 ;  /* 0x000000010f157824 */ /* 0x001fca00078e0210 */
[----:B------:R-:W-:-:S13]  /*0610*/  ISETP.GT.AND P1, PT, R9, R21, PT ;  /* 0x000000150900720c */ /* 0x000fda0003f24270 */
[----:B------:R-:W-:Y:S04]  /*0620*/  @P1 STS [R4], R21 ;  /* 0x0000001504001388 */ /* 0x000fe80000000800 */
[----:B------:R-:W-:Y:S04]  /*0630*/  @P1 STS [R8], R21 ;  /* 0x0000001508001388 */ /* 0x000fe80000000800 */
[----:B------:R-:W0:Y:S04]  /*0640*/  @P1 LDS R9, [R4] ;  /* 0x0000000004091984 */ /* 0x000e280000000800 */
[----:B0-----:R-:W-:Y:S04]  /*0650*/  @P1 STS [R6], R9 ;  /* 0x0000000906001388 */ /* 0x001fe80000000800 */
[----:B------:R-:W-:Y:S04]  /*0660*/  LDS R15, [R12+0x8] ;  /* 0x000008000c0f7984 */ /* 0x000fe80000000800 */
[----:B------:R-:W0:Y:S02]  /*0670*/  LDS R16, [R20] ;  /* 0x0000000014107984 */ /* 0x000e240000000800 */
[----:B0-----:R-:W-:-:S02]  /*0680*/  IMAD.IADD R19, R15, 0x1, R16 ;  /* 0x000000010f137824 */ /* 0x001fc400078e0210 */
[----:B------:R-:W-:-:S03]  /*0690*/  IMAD R16, R5, 0x4, R20 ;  /* 0x0000000405107824 */ /* 0x000fc600078e0214 */
[----:B------:R-:W-:-:S13]  /*06a0*/  ISETP.GT.AND P1, PT, R9, R19, PT ;  /* 0x000000130900720c */ /* 0x000fda0003f24270 */
[----:B------:R-:W-:Y:S04]  /*06b0*/  @P1 STS [R4], R19 ;  /* 0x0000001304001388 */ /* 0x000fe80000000800 */
[----:B------:R-:W-:Y:S04]  /*06c0*/  @P1 STS [R8], R19 ;  /* 0x0000001308001388 */ /* 0x000fe80000000800 */
[----:B------:R-:W0:Y:S04]  /*06d0*/  @P1 LDS R9, [R4] ;  /* 0x0000000004091984 */ /* 0x000e280000000800 */
[----:B0-----:R-:W-:Y:S04]  /*06e0*/  @P1 STS [R6], R9 ;  /* 0x0000000906001388 */ /* 0x001fe80000000800 */
[----:B------:R-:W-:Y:S04]  /*06f0*/  LDS R16, [R16] ;  /* 0x0000000010107984 */ /* 0x000fe80000000800 */
[----:B------:R0:W1:Y:S02]  /*0700*/  LDS R15, [R12+0xc] ;  /* 0x00000c000c0f7984 */ /* 0x0000640000000800 */
[----:B0-----:R-:W-:-:S02]  /*0710*/  VIADD R12, R12, 0x20 ;  /* 0x000000200c0c7836 */ /* 0x001fc40000000000 */
[----:B-1----:R-:W-:-:S05]  /*0720*/  IMAD.IADD R15, R15, 0x1, R16 ;  /* 0x000000010f0f7824 */ /* 0x002fca00078e0210 */
[----:B------:R-:W-:-:S13]  /*0730*/  ISETP.GT.AND P1, PT, R9, R15, PT ;  /* 0x0000000f0900720c */ /* 0x000fda0003f24270 */
[----:B------:R-:W-:Y:S04]  /*0740*/  @P1 STS [R4], R15 ;  /* 0x0000000f04001388 */ /* 0x000fe80000000800 */
[----:B------:R-:W-:Y:S04]  /*0750*/  @P1 STS [R8], R15 ;  /* 0x0000000f08001388 */ /* 0x000fe80000000800 */
[----:B------:R-:W0:Y:S04]  /*0760*/  @P1 LDS R9, [R4] ;  /* 0x0000000004091984 */ /* 0x000e280000000800 */
[----:B0-----:R3:W-:Y:S01]  /*0770*/  @P1 STS [R6], R9 ;  /* 0x0000000906001388 */ /* 0x0017e20000000800 */
[----:B------:R-:W-:-:S13]  /*0780*/  ISETP.NE.AND P1, PT, R13, RZ, PT ;  /* 0x000000ff0d00720c */ /* 0x000fda0003f25270 */
[----:B---3--:R-:W-:Y:S05]  /*0790*/  @P1 BRA `(.L_x_25) ;  /* 0xfffffff800cc1947 */ /* 0x008fea000383ffff */
.L_x_24:
[----:B------:R-:W-:Y:S05]  /*07a0*/  @!P0 BRA `(.L_x_23) ;  /* 0x0000000400688947 */ /* 0x000fea0003800000 */
[----:B------:R-:W-:Y:S02]  /*07b0*/  ISETP.GE.U32.AND P1, PT, R17, 0x4, PT ;  /* 0x000000041100780c */ /* 0x000fe40003f26070 */
[----:B------:R-:W-:-:S04]  /*07c0*/  LOP3.LUT R18, R5, 0x3, RZ, 0xc0, !PT ;  /* 0x0000000305127812 */ /* 0x000fc800078ec0ff */
[----:B------:R-:W-:-:S07]  /*07d0*/  ISETP.NE.AND P0, PT, R18, RZ, PT ;  /* 0x000000ff1200720c */ /* 0x000fce0003f05270 */
[----:B------:R-:W-:Y:S06]  /*07e0*/  @!P1 BRA `(.L_x_26) ;  /* 0x0000000000a89947 */ /* 0x000fec0003800000 */
[----:B------:R-:W-:Y:S01]  /*07f0*/  IMAD R11, R5, 0x2, R10 ;  /* 0x00000002050b7824 */ /* 0x000fe200078e020a */
[----:B0-----:R-:W-:Y:S02]  /*0800*/  IADD3 R9, PT, PT, R7, R10, RZ ;  /* 0x0000000a07097210 */ /* 0x001fe40007ffe0ff */
[----:B------:R-:W-:Y:S01]  /*0810*/  IADD3 R10, PT, PT, R10, 0x4, RZ ;  /* 0x000000040a0a7810 */ /* 0x000fe20007ffe0ff */
[----:B------:R-:W-:Y:S01]  /*0820*/  IMAD R11, R11, R5, R0 ;  /* 0x000000050b0b7224 */ /* 0x000fe200078e0200 */
[----:B------:R-:W-:-:S04]  /*0830*/  LEA R13, R9, UR4, 0x2 ;  /* 0x00000004090d7c11 */ /* 0x000fc8000f8e10ff */
[----:B------:R-:W-:Y:S01]  /*0840*/  LEA R14, R11, UR4, 0x2 ;  /* 0x000000040b0e7c11 */ /* 0x000fe2000f8e10ff */
[----:B------:R-:W-:Y:S04]  /*0850*/  LDS R9, [R13] ;  /* 0x000000000d097984 */ /* 0x000fe80000000800 */
[----:B------:R0:W1:Y:S01]  /*0860*/  LDS R12, [R14] ;  /* 0x000000000e0c7984 */ /* 0x0000620000000800 */
[----:B------:R-:W-:-:S03]  /*0870*/  IMAD R16, R5, 0x4, R14 ;  /* 0x0000000405107824 */ /* 0x000fc600078e020e */
[----:B------:R-:W2:Y:S02]  /*0880*/  LDS R11, [R4] ;  /* 0x00000000040b7984 */ /* 0x000ea40000000800 */
[----:B0-----:R-:W-:Y:S01]  /*0890*/  LEA R14, R5, R16, 0x2 ;  /* 0x00000010050e7211 */ /* 0x001fe200078e10ff */
[----:B-1----:R-:W-:-:S05]  /*08a0*/  IMAD.IADD R15, R9, 0x1, R12 ;  /* 0x00000001090f7824 */ /* 0x002fca00078e020c */
[----:B--2---:R-:W-:-:S13]  /*08b0*/  ISETP.GT.AND P1, PT, R11, R15, PT ;  /* 0x0000000f0b00720c */ /* 0x004fda0003f24270 */
        /* <DEDUP_REMOVED lines=28> */
[----:B0-----:R1:W-:Y:S02]  /*0a80*/  @P1 STS [R6], R9 ;  /* 0x0000000906001388 */ /* 0x0013e40000000800 */
.L_x_26:
[----:B------:R-:W-:Y:S05]  /*0a90*/  @!P0 BRA `(.L_x_23) ;  /* 0x0000000000ac8947 */ /* 0x000fea0003800000 */
[----:B------:R-:W-:Y:S02]  /*0aa0*/  ISETP.NE.AND P1, PT, R18, 0x1, PT ;  /* 0x000000011200780c */ /* 0x000fe40003f25270 */
[----:B01----:R-:W-:-:S04]  /*0ab0*/  LOP3.LUT R9, R5, 0x1, RZ, 0xc0, !PT ;  /* 0x0000000105097812 */ /* 0x003fc800078ec0ff */
[----:B------:R-:W-:-:S07]  /*0ac0*/  ISETP.NE.U32.AND P0, PT, R9, 0x1, PT ;  /* 0x000000010900780c */ /* 0x000fce0003f05070 */
[----:B------:R-:W-:Y:S06]  /*0ad0*/  @!P1 BRA `(.L_x_27) ;  /* 0x0000000000609947 */ /* 0x000fec0003800000 */
[--C-:B------:R-:W-:Y:S02]  /*0ae0*/  IMAD R11, R5, 0x2, R10.reuse ;  /* 0x00000002050b7824 */ /* 0x100fe400078e020a */
[----:B------:R-:W-:Y:S02]  /*0af0*/  IMAD.IADD R9, R7, 0x1, R10 ;  /* 0x0000000107097824 */ /* 0x000fe400078e020a */
[----:B------:R-:W-:Y:S02]  /*0b00*/  IMAD R11, R11, R5, R0 ;  /* 0x000000050b0b7224 */ /* 0x000fe400078e0200 */
[----:B------:R-:W-:Y:S01]  /*0b10*/  VIADD R10, R10, 0x2 ;  /* 0x000000020a0a7836 */ /* 0x000fe20000000000 */
[----:B------:R-:W-:Y:S02]  /*0b20*/  LEA R14, R9, UR4, 0x2 ;  /* 0x00000004090e7c11 */ /* 0x000fe4000f8e10ff */
[----:B------:R-:W-:Y:S02]  /*0b30*/  LEA R16, R11, UR4, 0x2 ;  /* 0x000000040b107c11 */ /* 0x000fe4000f8e10ff */
[----:B------:R-:W-:Y:S04]  /*0b40*/  LDS R11, [R4] ;  /* 0x00000000040b7984 */ /* 0x000fe80000000800 */
[----:B------:R-:W-:Y:S04]  /*0b50*/  LDS R9, [R14] ;  /* 0x000000000e097984 */ /* 0x000fe80000000800 */
[----:B------:R-:W0:Y:S02]  /*0b60*/  LDS R12, [R16] ;  /* 0x00000000100c7984 */ /* 0x000e240000000800 */
[----:B0-----:R-:W-:Y:S01]  /*0b70*/  IMAD.IADD R13, R9, 0x1, R12 ;  /* 0x00000001090d7824 */ /* 0x001fe200078e020c */
[----:B------:R-:W-:-:S04]  /*0b80*/  LEA R12, R5, R16, 0x2 ;  /* 0x00000010050c7211 */ /* 0x000fc800078e10ff */
        /* <DEDUP_REMOVED lines=13> */
.L_x_27:
[----:B------:R-:W-:Y:S05]  /*0c60*/  @P0 BRA `(.L_x_23) ;  /* 0x0000000000380947 */ /* 0x000fea0003800000 */
[----:B0-----:R-:W-:Y:S01]  /*0c70*/  IMAD R9, R5, 0x2, R10 ;  /* 0x0000000205097824 */ /* 0x001fe200078e020a */
[----:B------:R-:W-:-:S03]  /*0c80*/  IADD3 R7, PT, PT, R7, R10, RZ ;  /* 0x0000000a07077210 */ /* 0x000fc60007ffe0ff */
[----:B------:R-:W-:Y:S01]  /*0c90*/  IMAD R9, R9, R5, R0 ;  /* 0x0000000509097224 */ /* 0x000fe200078e0200 */
[----:B------:R-:W-:Y:S01]  /*0ca0*/  LEA R7, R7, UR4, 0x2 ;  /* 0x0000000407077c11 */ /* 0x000fe2000f8e10ff */
[----:B------:R-:W-:Y:S03]  /*0cb0*/  LDS R0, [R4] ;  /* 0x0000000004007984 */ /* 0x000fe60000000800 */
[----:B------:R-:W-:Y:S02]  /*0cc0*/  LEA R9, R9, UR4, 0x2 ;  /* 0x0000000409097c11 */ /* 0x000fe4000f8e10ff */
[----:B------:R-:W-:Y:S04]  /*0cd0*/  LDS R7, [R7] ;  /* 0x0000000007077984 */ /* 0x000fe80000000800 */
[----:B------:R-:W0:Y:S02]  /*0ce0*/  LDS R10, [R9] ;  /* 0x00000000090a7984 */ /* 0x000e240000000800 */
[----:B0-----:R-:W-:-:S05]  /*0cf0*/  IMAD.IADD R11, R7, 0x1, R10 ;  /* 0x00000001070b7824 */ /* 0x001fca00078e020a */
[----:B------:R-:W-:-:S13]  /*0d00*/  ISETP.GT.AND P0, PT, R0, R11, PT ;  /* 0x0000000b0000720c */ /* 0x000fda0003f04270 */
[----:B------:R-:W-:Y:S04]  /*0d10*/  @P0 STS [R4], R11 ;  /* 0x0000000b04000388 */ /* 0x000fe80000000800 */
[----:B------:R-:W-:Y:S04]  /*0d20*/  @P0 STS [R8], R11 ;  /* 0x0000000b08000388 */ /* 0x000fe80000000800 */
[----:B------:R-:W0:Y:S04]  /*0d30*/  @P0 LDS R5, [R4] ;  /* 0x0000000004050984 */ /* 0x000e280000000800 */
[----:B0-----:R2:W-:Y:S02]  /*0d40*/  @P0 STS [R6], R5 ;  /* 0x0000000506000388 */ /* 0x0015e40000000800 */
.L_x_23:
[----:B--2---:R-:W2:Y:S04]  /*0d50*/  LDS R5, [R4] ;  /* 0x0000000004057984 */ /* 0x004ea80000000800 */
[----:B--2---:R-:W-:Y:S01]  /*0d60*/  STG.E desc[UR6][R2.64], R5 ;  /* 0x0000000502007986 */ /* 0x004fe2000c101906 */
[----:B------:R-:W-:Y:S06]  /*0d70*/  BAR.SYNC.DEFER_BLOCKING 0x0 ;  /* 0x0000000000007b1d */ /* 0x000fec0000010000 */
[----:B------:R-:W-:Y:S05]  /*0d80*/  EXIT ;  /* 0x000000000000794d */ /* 0x000fea0003800000 */
.L_x_28:
        /* <DEDUP_REMOVED lines=15> */
.L_x_31:


//--------------------- .nv.shared._Z6phase3Piiiii --------------------------
	.section	.nv.shared._Z6phase3Piiiii,"aw",@nobits
	.sectionflags	@""
	.align	16
	.zero		1024


//--------------------- .nv.shared.reserved.0     --------------------------
	.section	.nv.shared.reserved.0,"aw",@nobits
	.weak		__nv_reservedSMEM_offset_0_alias
	.size		__nv_reservedSMEM_offset_0_alias, 0, 64
	.other		__nv_reservedSMEM_offset_0_alias,@"STO_CUDA_RESERVED_SHARED STV_DEFAULT"
__nv_reservedSMEM_offset_0_alias:
	.zero		0
	.zero		64


//--------------------- .nv.shared._Z6phase2Piiii --------------------------
	.section	.nv.shared._Z6phase2Piiii,"aw",@nobits
	.sectionflags	@""
	.align	16
	.zero		1024


//--------------------- .nv.shared._Z6phase1Piiii --------------------------
	.section	.nv.shared._Z6phase1Piiii,"aw",@nobits
	.sectionflags	@""
	.align	16
	.zero		1024


//--------------------- .nv.constant0._Z6phase3Piiiii --------------------------
	.section	.nv.constant0._Z6phase3Piiiii,"a",@progbits
	.sectionflags	@""
	.align	4
.nv.constant0._Z6phase3Piiiii:
	.zero		920


//--------------------- .nv.constant0._Z6phase2Piiii --------------------------
	.section	.nv.constant0._Z6phase2Piiii,"a",@progbits
	.sectionflags	@""
	.align	4
.nv.constant0._Z6phase2Piiii:
	.zero		916


//--------------------- .nv.constant0._Z6phase1Piiii --------------------------
	.section	.nv.constant0._Z6phase1Piiii,"a",@progbits
	.sectionflags	@""
	.align	4
.nv.constant0._Z6phase1Piiii:
	.zero		916


//--------------------- SYMBOLS --------------------------

	.type		.nv.reservedSmem.offset0,@object
	.size		.nv.reservedSmem.offset0,0x4
	.type		.nv.reservedSmem.cap,@object
	.size		.nv.reservedSmem.cap,0x4
